//
// Generated by NVIDIA NVVM Compiler
//
// Compiler Build ID: CL-36424714
// Cuda compilation tools, release 13.0, V13.0.88
// Based on NVVM 20.0.0
//

.version 9.0
.target sm_100
.address_size 64

	// .globl	_Z10reduceGmemPiS_j
// _ZZ10reduceSmemPiS_jE4smem has been demoted
// _ZZ16reduceSmemUnrollPiS_jE4smem has been demoted
// _ZZ20reduceNeighboredSmemPiS_jE4smem has been demoted
.extern .shared .align 16 .b8 smem[];

.visible .entry _Z10reduceGmemPiS_j(
	.param .u64 .ptr .align 1 _Z10reduceGmemPiS_j_param_0,
	.param .u64 .ptr .align 1 _Z10reduceGmemPiS_j_param_1,
	.param .u32 _Z10reduceGmemPiS_j_param_2
)
{
	.reg .pred 	%p<16>;
	.reg .b32 	%r<42>;
	.reg .b64 	%rd<11>;

	ld.param.u64 	%rd4, [_Z10reduceGmemPiS_j_param_0];
	ld.param.u64 	%rd3, [_Z10reduceGmemPiS_j_param_1];
	ld.param.u32 	%r4, [_Z10reduceGmemPiS_j_param_2];
	cvta.to.global.u64 	%rd5, %rd4;
	mov.u32 	%r1, %tid.x;
	mov.u32 	%r2, %ctaid.x;
	mov.u32 	%r3, %ntid.x;
	mul.lo.s32 	%r5, %r2, %r3;
	mul.wide.u32 	%rd6, %r5, 4;
	add.s64 	%rd1, %rd5, %rd6;
	add.s32 	%r6, %r5, %r1;
	setp.ge.u32 	%p1, %r6, %r4;
	@%p1 bra 	$L__BB0_12;
	setp.lt.u32 	%p2, %r3, 1024;
	setp.gt.u32 	%p3, %r1, 511;
	mul.wide.u32 	%rd7, %r1, 4;
	add.s64 	%rd2, %rd1, %rd7;
	or.pred  	%p4, %p2, %p3;
	@%p4 bra 	$L__BB0_3;
	ld.global.u32 	%r8, [%rd2+2048];
	ld.global.u32 	%r9, [%rd2];
	add.s32 	%r10, %r9, %r8;
	st.global.u32 	[%rd2], %r10;
$L__BB0_3:
	bar.sync 	0;
	setp.lt.u32 	%p5, %r3, 512;
	setp.gt.u32 	%p6, %r1, 255;
	or.pred  	%p7, %p5, %p6;
	@%p7 bra 	$L__BB0_5;
	ld.global.u32 	%r12, [%rd2+1024];
	ld.global.u32 	%r13, [%rd2];
	add.s32 	%r14, %r13, %r12;
	st.global.u32 	[%rd2], %r14;
$L__BB0_5:
	bar.sync 	0;
	setp.lt.u32 	%p8, %r3, 256;
	setp.gt.u32 	%p9, %r1, 127;
	or.pred  	%p10, %p8, %p9;
	@%p10 bra 	$L__BB0_7;
	ld.global.u32 	%r16, [%rd2+512];
	ld.global.u32 	%r17, [%rd2];
	add.s32 	%r18, %r17, %r16;
	st.global.u32 	[%rd2], %r18;
$L__BB0_7:
	bar.sync 	0;
	setp.lt.u32 	%p11, %r3, 128;
	setp.gt.u32 	%p12, %r1, 63;
	or.pred  	%p13, %p11, %p12;
	@%p13 bra 	$L__BB0_9;
	ld.global.u32 	%r20, [%rd2+256];
	ld.global.u32 	%r21, [%rd2];
	add.s32 	%r22, %r21, %r20;
	st.global.u32 	[%rd2], %r22;
$L__BB0_9:
	bar.sync 	0;
	setp.gt.u32 	%p14, %r1, 31;
	@%p14 bra 	$L__BB0_12;
	ld.volatile.global.u32 	%r23, [%rd2+128];
	ld.volatile.global.u32 	%r24, [%rd2];
	add.s32 	%r25, %r24, %r23;
	st.volatile.global.u32 	[%rd2], %r25;
	ld.volatile.global.u32 	%r26, [%rd2+64];
	ld.volatile.global.u32 	%r27, [%rd2];
	add.s32 	%r28, %r27, %r26;
	st.volatile.global.u32 	[%rd2], %r28;
	ld.volatile.global.u32 	%r29, [%rd2+32];
	ld.volatile.global.u32 	%r30, [%rd2];
	add.s32 	%r31, %r30, %r29;
	st.volatile.global.u32 	[%rd2], %r31;
	ld.volatile.global.u32 	%r32, [%rd2+16];
	ld.volatile.global.u32 	%r33, [%rd2];
	add.s32 	%r34, %r33, %r32;
	st.volatile.global.u32 	[%rd2], %r34;
	ld.volatile.global.u32 	%r35, [%rd2+8];
	ld.volatile.global.u32 	%r36, [%rd2];
	add.s32 	%r37, %r36, %r35;
	st.volatile.global.u32 	[%rd2], %r37;
	ld.volatile.global.u32 	%r38, [%rd2+4];
	ld.volatile.global.u32 	%r39, [%rd2];
	add.s32 	%r40, %r39, %r38;
	st.volatile.global.u32 	[%rd2], %r40;
	setp.ne.s32 	%p15, %r1, 0;
	@%p15 bra 	$L__BB0_12;
	ld.global.u32 	%r41, [%rd1];
	cvta.to.global.u64 	%rd8, %rd3;
	mul.wide.u32 	%rd9, %r2, 4;
	add.s64 	%rd10, %rd8, %rd9;
	st.global.u32 	[%rd10], %r41;
$L__BB0_12:
	ret;

}
	// .globl	_Z10reduceSmemPiS_j
.visible .entry _Z10reduceSmemPiS_j(
	.param .u64 .ptr .align 1 _Z10reduceSmemPiS_j_param_0,
	.param .u64 .ptr .align 1 _Z10reduceSmemPiS_j_param_1,
	.param .u32 _Z10reduceSmemPiS_j_param_2
)
{
	.reg .pred 	%p<16>;
	.reg .b32 	%r<46>;
	.reg .b64 	%rd<12>;
	// demoted variable
	.shared .align 4 .b8 _ZZ10reduceSmemPiS_jE4smem[512];
	ld.param.u64 	%rd1, [_Z10reduceSmemPiS_j_param_0];
	ld.param.u64 	%rd2, [_Z10reduceSmemPiS_j_param_1];
	ld.param.u32 	%r6, [_Z10reduceSmemPiS_j_param_2];
	mov.u32 	%r1, %tid.x;
	mov.u32 	%r2, %ctaid.x;
	mov.u32 	%r3, %ntid.x;
	mul.lo.s32 	%r4, %r2, %r3;
	add.s32 	%r7, %r4, %r1;
	setp.ge.u32 	%p1, %r7, %r6;
	@%p1 bra 	$L__BB1_12;
	cvta.to.global.u64 	%rd3, %rd1;
	cvt.u64.u32 	%rd4, %r4;
	cvt.u64.u32 	%rd5, %r1;
	add.s64 	%rd6, %rd4, %rd5;
	shl.b64 	%rd7, %rd6, 2;
	add.s64 	%rd8, %rd3, %rd7;
	ld.global.u32 	%r9, [%rd8];
	shl.b32 	%r10, %r1, 2;
	mov.u32 	%r11, _ZZ10reduceSmemPiS_jE4smem;
	add.s32 	%r5, %r11, %r10;
	st.shared.u32 	[%r5], %r9;
	bar.sync 	0;
	setp.lt.u32 	%p2, %r3, 1024;
	setp.gt.u32 	%p3, %r1, 511;
	or.pred  	%p4, %p2, %p3;
	@%p4 bra 	$L__BB1_3;
	ld.shared.u32 	%r12, [%r5+2048];
	ld.shared.u32 	%r13, [%r5];
	add.s32 	%r14, %r13, %r12;
	st.shared.u32 	[%r5], %r14;
$L__BB1_3:
	bar.sync 	0;
	setp.lt.u32 	%p5, %r3, 512;
	setp.gt.u32 	%p6, %r1, 255;
	or.pred  	%p7, %p5, %p6;
	@%p7 bra 	$L__BB1_5;
	ld.shared.u32 	%r16, [%r5+1024];
	ld.shared.u32 	%r17, [%r5];
	add.s32 	%r18, %r17, %r16;
	st.shared.u32 	[%r5], %r18;
$L__BB1_5:
	bar.sync 	0;
	setp.lt.u32 	%p8, %r3, 256;
	setp.gt.u32 	%p9, %r1, 127;
	or.pred  	%p10, %p8, %p9;
	@%p10 bra 	$L__BB1_7;
	ld.shared.u32 	%r20, [%r5+512];
	ld.shared.u32 	%r21, [%r5];
	add.s32 	%r22, %r21, %r20;
	st.shared.u32 	[%r5], %r22;
$L__BB1_7:
	bar.sync 	0;
	setp.lt.u32 	%p11, %r3, 128;
	setp.gt.u32 	%p12, %r1, 63;
	or.pred  	%p13, %p11, %p12;
	@%p13 bra 	$L__BB1_9;
	ld.shared.u32 	%r24, [%r5+256];
	ld.shared.u32 	%r25, [%r5];
	add.s32 	%r26, %r25, %r24;
	st.shared.u32 	[%r5], %r26;
$L__BB1_9:
	bar.sync 	0;
	setp.gt.u32 	%p14, %r1, 31;
	@%p14 bra 	$L__BB1_12;
	ld.volatile.shared.u32 	%r27, [%r5+128];
	ld.volatile.shared.u32 	%r28, [%r5];
	add.s32 	%r29, %r28, %r27;
	st.volatile.shared.u32 	[%r5], %r29;
	ld.volatile.shared.u32 	%r30, [%r5+64];
	ld.volatile.shared.u32 	%r31, [%r5];
	add.s32 	%r32, %r31, %r30;
	st.volatile.shared.u32 	[%r5], %r32;
	ld.volatile.shared.u32 	%r33, [%r5+32];
	ld.volatile.shared.u32 	%r34, [%r5];
	add.s32 	%r35, %r34, %r33;
	st.volatile.shared.u32 	[%r5], %r35;
	ld.volatile.shared.u32 	%r36, [%r5+16];
	ld.volatile.shared.u32 	%r37, [%r5];
	add.s32 	%r38, %r37, %r36;
	st.volatile.shared.u32 	[%r5], %r38;
	ld.volatile.shared.u32 	%r39, [%r5+8];
	ld.volatile.shared.u32 	%r40, [%r5];
	add.s32 	%r41, %r40, %r39;
	st.volatile.shared.u32 	[%r5], %r41;
	ld.volatile.shared.u32 	%r42, [%r5+4];
	ld.volatile.shared.u32 	%r43, [%r5];
	add.s32 	%r44, %r43, %r42;
	st.volatile.shared.u32 	[%r5], %r44;
	setp.ne.s32 	%p15, %r1, 0;
	@%p15 bra 	$L__BB1_12;
	ld.shared.u32 	%r45, [_ZZ10reduceSmemPiS_jE4smem];
	cvta.to.global.u64 	%rd9, %rd2;
	mul.wide.u32 	%rd10, %r2, 4;
	add.s64 	%rd11, %rd9, %rd10;
	st.global.u32 	[%rd11], %r45;
$L__BB1_12:
	ret;

}
	// .globl	_Z13reduceSmemDynPiS_j
.visible .entry _Z13reduceSmemDynPiS_j(
	.param .u64 .ptr .align 1 _Z13reduceSmemDynPiS_j_param_0,
	.param .u64 .ptr .align 1 _Z13reduceSmemDynPiS_j_param_1,
	.param .u32 _Z13reduceSmemDynPiS_j_param_2
)
{
	.reg .pred 	%p<15>;
	.reg .b32 	%r<41>;
	.reg .b64 	%rd<12>;

	ld.param.u64 	%rd2, [_Z13reduceSmemDynPiS_j_param_0];
	ld.param.u64 	%rd1, [_Z13reduceSmemDynPiS_j_param_1];
	cvta.to.global.u64 	%rd3, %rd2;
	mov.u32 	%r5, %tid.x;
	mov.u32 	%r2, %ctaid.x;
	mov.u32 	%r3, %ntid.x;
	mul.lo.s32 	%r6, %r2, %r3;
	cvt.u64.u32 	%rd4, %r6;
	cvt.u64.u32 	%rd5, %r5;
	add.s64 	%rd6, %rd4, %rd5;
	shl.b64 	%rd7, %rd6, 2;
	add.s64 	%rd8, %rd3, %rd7;
	ld.global.u32 	%r7, [%rd8];
	shl.b32 	%r8, %r5, 2;
	mov.u32 	%r9, smem;
	add.s32 	%r4, %r9, %r8;
	st.shared.u32 	[%r4], %r7;
	bar.sync 	0;
	setp.lt.u32 	%p1, %r3, 1024;
	setp.gt.u32 	%p2, %r5, 511;
	or.pred  	%p3, %p1, %p2;
	@%p3 bra 	$L__BB2_2;
	ld.shared.u32 	%r10, [%r4+2048];
	ld.shared.u32 	%r11, [%r4];
	add.s32 	%r12, %r11, %r10;
	st.shared.u32 	[%r4], %r12;
$L__BB2_2:
	bar.sync 	0;
	setp.lt.u32 	%p4, %r3, 512;
	setp.gt.u32 	%p5, %r5, 255;
	or.pred  	%p6, %p4, %p5;
	@%p6 bra 	$L__BB2_4;
	ld.shared.u32 	%r13, [%r4+1024];
	ld.shared.u32 	%r14, [%r4];
	add.s32 	%r15, %r14, %r13;
	st.shared.u32 	[%r4], %r15;
$L__BB2_4:
	bar.sync 	0;
	setp.lt.u32 	%p7, %r3, 256;
	setp.gt.u32 	%p8, %r5, 127;
	or.pred  	%p9, %p7, %p8;
	@%p9 bra 	$L__BB2_6;
	ld.shared.u32 	%r16, [%r4+512];
	ld.shared.u32 	%r17, [%r4];
	add.s32 	%r18, %r17, %r16;
	st.shared.u32 	[%r4], %r18;
$L__BB2_6:
	bar.sync 	0;
	setp.lt.u32 	%p10, %r3, 128;
	setp.gt.u32 	%p11, %r5, 63;
	or.pred  	%p12, %p10, %p11;
	@%p12 bra 	$L__BB2_8;
	ld.shared.u32 	%r19, [%r4+256];
	ld.shared.u32 	%r20, [%r4];
	add.s32 	%r21, %r20, %r19;
	st.shared.u32 	[%r4], %r21;
$L__BB2_8:
	bar.sync 	0;
	setp.gt.u32 	%p13, %r5, 31;
	@%p13 bra 	$L__BB2_11;
	ld.volatile.shared.u32 	%r22, [%r4+128];
	ld.volatile.shared.u32 	%r23, [%r4];
	add.s32 	%r24, %r23, %r22;
	st.volatile.shared.u32 	[%r4], %r24;
	ld.volatile.shared.u32 	%r25, [%r4+64];
	ld.volatile.shared.u32 	%r26, [%r4];
	add.s32 	%r27, %r26, %r25;
	st.volatile.shared.u32 	[%r4], %r27;
	ld.volatile.shared.u32 	%r28, [%r4+32];
	ld.volatile.shared.u32 	%r29, [%r4];
	add.s32 	%r30, %r29, %r28;
	st.volatile.shared.u32 	[%r4], %r30;
	ld.volatile.shared.u32 	%r31, [%r4+16];
	ld.volatile.shared.u32 	%r32, [%r4];
	add.s32 	%r33, %r32, %r31;
	st.volatile.shared.u32 	[%r4], %r33;
	ld.volatile.shared.u32 	%r34, [%r4+8];
	ld.volatile.shared.u32 	%r35, [%r4];
	add.s32 	%r36, %r35, %r34;
	st.volatile.shared.u32 	[%r4], %r36;
	ld.volatile.shared.u32 	%r37, [%r4+4];
	ld.volatile.shared.u32 	%r38, [%r4];
	add.s32 	%r39, %r38, %r37;
	st.volatile.shared.u32 	[%r4], %r39;
	setp.ne.s32 	%p14, %r5, 0;
	@%p14 bra 	$L__BB2_11;
	ld.shared.u32 	%r40, [smem];
	cvta.to.global.u64 	%rd9, %rd1;
	mul.wide.u32 	%rd10, %r2, 4;
	add.s64 	%rd11, %rd9, %rd10;
	st.global.u32 	[%rd11], %r40;
$L__BB2_11:
	ret;

}
	// .globl	_Z16reduceGmemUnrollPiS_j
.visible .entry _Z16reduceGmemUnrollPiS_j(
	.param .u64 .ptr .align 1 _Z16reduceGmemUnrollPiS_j_param_0,
	.param .u64 .ptr .align 1 _Z16reduceGmemUnrollPiS_j_param_1,
	.param .u32 _Z16reduceGmemUnrollPiS_j_param_2
)
{
	.reg .pred 	%p<19>;
	.reg .b32 	%r<62>;
	.reg .b64 	%rd<20>;

	ld.param.u64 	%rd7, [_Z16reduceGmemUnrollPiS_j_param_0];
	ld.param.u64 	%rd6, [_Z16reduceGmemUnrollPiS_j_param_1];
	ld.param.u32 	%r15, [_Z16reduceGmemUnrollPiS_j_param_2];
	cvta.to.global.u64 	%rd1, %rd7;
	mov.u32 	%r1, %tid.x;
	mov.u32 	%r2, %ctaid.x;
	mov.u32 	%r3, %ntid.x;
	mul.lo.s32 	%r16, %r3, %r2;
	shl.b32 	%r17, %r16, 2;
	add.s32 	%r4, %r17, %r1;
	cvt.u64.u32 	%rd2, %r17;
	setp.ge.u32 	%p1, %r4, %r15;
	@%p1 bra 	$L__BB3_8;
	mul.wide.u32 	%rd8, %r4, 4;
	add.s64 	%rd3, %rd1, %rd8;
	ld.global.u32 	%r5, [%rd3];
	add.s32 	%r6, %r4, %r3;
	setp.ge.u32 	%p2, %r6, %r15;
	mov.b32 	%r59, 0;
	@%p2 bra 	$L__BB3_3;
	mul.wide.u32 	%rd9, %r6, 4;
	add.s64 	%rd10, %rd1, %rd9;
	ld.global.u32 	%r59, [%rd10];
$L__BB3_3:
	add.s32 	%r9, %r6, %r3;
	setp.ge.u32 	%p3, %r9, %r15;
	mov.b32 	%r60, 0;
	@%p3 bra 	$L__BB3_5;
	mul.wide.u32 	%rd11, %r9, 4;
	add.s64 	%rd12, %rd1, %rd11;
	ld.global.u32 	%r60, [%rd12];
$L__BB3_5:
	add.s32 	%r12, %r9, %r3;
	setp.ge.u32 	%p4, %r12, %r15;
	mov.b32 	%r61, 0;
	@%p4 bra 	$L__BB3_7;
	mul.wide.u32 	%rd13, %r12, 4;
	add.s64 	%rd14, %rd1, %rd13;
	ld.global.u32 	%r61, [%rd14];
$L__BB3_7:
	add.s32 	%r21, %r59, %r5;
	add.s32 	%r22, %r21, %r60;
	add.s32 	%r23, %r22, %r61;
	st.global.u32 	[%rd3], %r23;
$L__BB3_8:
	shl.b64 	%rd15, %rd2, 2;
	add.s64 	%rd4, %rd1, %rd15;
	bar.sync 	0;
	setp.lt.u32 	%p5, %r3, 1024;
	setp.gt.u32 	%p6, %r1, 511;
	mul.wide.u32 	%rd16, %r1, 4;
	add.s64 	%rd5, %rd4, %rd16;
	or.pred  	%p7, %p5, %p6;
	@%p7 bra 	$L__BB3_10;
	ld.global.u32 	%r25, [%rd5+2048];
	ld.global.u32 	%r26, [%rd5];
	add.s32 	%r27, %r26, %r25;
	st.global.u32 	[%rd5], %r27;
$L__BB3_10:
	bar.sync 	0;
	setp.lt.u32 	%p8, %r3, 512;
	setp.gt.u32 	%p9, %r1, 255;
	or.pred  	%p10, %p8, %p9;
	@%p10 bra 	$L__BB3_12;
	ld.global.u32 	%r29, [%rd5+1024];
	ld.global.u32 	%r30, [%rd5];
	add.s32 	%r31, %r30, %r29;
	st.global.u32 	[%rd5], %r31;
$L__BB3_12:
	bar.sync 	0;
	setp.lt.u32 	%p11, %r3, 256;
	setp.gt.u32 	%p12, %r1, 127;
	or.pred  	%p13, %p11, %p12;
	@%p13 bra 	$L__BB3_14;
	ld.global.u32 	%r33, [%rd5+512];
	ld.global.u32 	%r34, [%rd5];
	add.s32 	%r35, %r34, %r33;
	st.global.u32 	[%rd5], %r35;
$L__BB3_14:
	bar.sync 	0;
	setp.lt.u32 	%p14, %r3, 128;
	setp.gt.u32 	%p15, %r1, 63;
	or.pred  	%p16, %p14, %p15;
	@%p16 bra 	$L__BB3_16;
	ld.global.u32 	%r37, [%rd5+256];
	ld.global.u32 	%r38, [%rd5];
	add.s32 	%r39, %r38, %r37;
	st.global.u32 	[%rd5], %r39;
$L__BB3_16:
	bar.sync 	0;
	setp.gt.u32 	%p17, %r1, 31;
	@%p17 bra 	$L__BB3_19;
	ld.volatile.global.u32 	%r40, [%rd5+128];
	ld.volatile.global.u32 	%r41, [%rd5];
	add.s32 	%r42, %r41, %r40;
	st.volatile.global.u32 	[%rd5], %r42;
	ld.volatile.global.u32 	%r43, [%rd5+64];
	ld.volatile.global.u32 	%r44, [%rd5];
	add.s32 	%r45, %r44, %r43;
	st.volatile.global.u32 	[%rd5], %r45;
	ld.volatile.global.u32 	%r46, [%rd5+32];
	ld.volatile.global.u32 	%r47, [%rd5];
	add.s32 	%r48, %r47, %r46;
	st.volatile.global.u32 	[%rd5], %r48;
	ld.volatile.global.u32 	%r49, [%rd5+16];
	ld.volatile.global.u32 	%r50, [%rd5];
	add.s32 	%r51, %r50, %r49;
	st.volatile.global.u32 	[%rd5], %r51;
	ld.volatile.global.u32 	%r52, [%rd5+8];
	ld.volatile.global.u32 	%r53, [%rd5];
	add.s32 	%r54, %r53, %r52;
	st.volatile.global.u32 	[%rd5], %r54;
	ld.volatile.global.u32 	%r55, [%rd5+4];
	ld.volatile.global.u32 	%r56, [%rd5];
	add.s32 	%r57, %r56, %r55;
	st.volatile.global.u32 	[%rd5], %r57;
	setp.ne.s32 	%p18, %r1, 0;
	@%p18 bra 	$L__BB3_19;
	ld.global.u32 	%r58, [%rd4];
	cvta.to.global.u64 	%rd17, %rd6;
	mul.wide.u32 	%rd18, %r2, 4;
	add.s64 	%rd19, %rd17, %rd18;
	st.global.u32 	[%rd19], %r58;
$L__BB3_19:
	ret;

}
	// .globl	_Z16reduceSmemUnrollPiS_j
.visible .entry _Z16reduceSmemUnrollPiS_j(
	.param .u64 .ptr .align 1 _Z16reduceSmemUnrollPiS_j_param_0,
	.param .u64 .ptr .align 1 _Z16reduceSmemUnrollPiS_j_param_1,
	.param .u32 _Z16reduceSmemUnrollPiS_j_param_2
)
{
	.reg .pred 	%p<19>;
	.reg .b32 	%r<68>;
	.reg .b64 	%rd<15>;
	// demoted variable
	.shared .align 4 .b8 _ZZ16reduceSmemUnrollPiS_jE4smem[512];
	ld.param.u64 	%rd3, [_Z16reduceSmemUnrollPiS_j_param_0];
	ld.param.u64 	%rd2, [_Z16reduceSmemUnrollPiS_j_param_1];
	ld.param.u32 	%r18, [_Z16reduceSmemUnrollPiS_j_param_2];
	cvta.to.global.u64 	%rd1, %rd3;
	mov.u32 	%r1, %tid.x;
	mov.u32 	%r2, %ctaid.x;
	mov.u32 	%r3, %ntid.x;
	mul.lo.s32 	%r20, %r3, %r2;
	shl.b32 	%r21, %r20, 2;
	add.s32 	%r4, %r21, %r1;
	setp.ge.u32 	%p1, %r4, %r18;
	mov.b32 	%r67, 0;
	@%p1 bra 	$L__BB4_8;
	mul.wide.u32 	%rd4, %r4, 4;
	add.s64 	%rd5, %rd1, %rd4;
	ld.global.u32 	%r5, [%rd5];
	add.s32 	%r6, %r4, %r3;
	setp.ge.u32 	%p2, %r6, %r18;
	mov.b32 	%r64, 0;
	@%p2 bra 	$L__BB4_3;
	mul.wide.u32 	%rd6, %r6, 4;
	add.s64 	%rd7, %rd1, %rd6;
	ld.global.u32 	%r64, [%rd7];
$L__BB4_3:
	add.s32 	%r9, %r6, %r3;
	setp.ge.u32 	%p3, %r9, %r18;
	mov.b32 	%r65, 0;
	@%p3 bra 	$L__BB4_5;
	mul.wide.u32 	%rd8, %r9, 4;
	add.s64 	%rd9, %rd1, %rd8;
	ld.global.u32 	%r65, [%rd9];
$L__BB4_5:
	add.s32 	%r12, %r9, %r3;
	setp.ge.u32 	%p4, %r12, %r18;
	mov.b32 	%r66, 0;
	@%p4 bra 	$L__BB4_7;
	mul.wide.u32 	%rd10, %r12, 4;
	add.s64 	%rd11, %rd1, %rd10;
	ld.global.u32 	%r66, [%rd11];
$L__BB4_7:
	add.s32 	%r25, %r64, %r5;
	add.s32 	%r26, %r25, %r65;
	add.s32 	%r67, %r26, %r66;
$L__BB4_8:
	shl.b32 	%r28, %r1, 2;
	mov.u32 	%r29, _ZZ16reduceSmemUnrollPiS_jE4smem;
	add.s32 	%r17, %r29, %r28;
	st.shared.u32 	[%r17], %r67;
	bar.sync 	0;
	setp.lt.u32 	%p5, %r3, 1024;
	setp.gt.u32 	%p6, %r1, 511;
	or.pred  	%p7, %p5, %p6;
	@%p7 bra 	$L__BB4_10;
	ld.shared.u32 	%r30, [%r17+2048];
	ld.shared.u32 	%r31, [%r17];
	add.s32 	%r32, %r31, %r30;
	st.shared.u32 	[%r17], %r32;
$L__BB4_10:
	bar.sync 	0;
	setp.lt.u32 	%p8, %r3, 512;
	setp.gt.u32 	%p9, %r1, 255;
	or.pred  	%p10, %p8, %p9;
	@%p10 bra 	$L__BB4_12;
	ld.shared.u32 	%r34, [%r17+1024];
	ld.shared.u32 	%r35, [%r17];
	add.s32 	%r36, %r35, %r34;
	st.shared.u32 	[%r17], %r36;
$L__BB4_12:
	bar.sync 	0;
	setp.lt.u32 	%p11, %r3, 256;
	setp.gt.u32 	%p12, %r1, 127;
	or.pred  	%p13, %p11, %p12;
	@%p13 bra 	$L__BB4_14;
	ld.shared.u32 	%r38, [%r17+512];
	ld.shared.u32 	%r39, [%r17];
	add.s32 	%r40, %r39, %r38;
	st.shared.u32 	[%r17], %r40;
$L__BB4_14:
	bar.sync 	0;
	setp.lt.u32 	%p14, %r3, 128;
	setp.gt.u32 	%p15, %r1, 63;
	or.pred  	%p16, %p14, %p15;
	@%p16 bra 	$L__BB4_16;
	ld.shared.u32 	%r42, [%r17+256];
	ld.shared.u32 	%r43, [%r17];
	add.s32 	%r44, %r43, %r42;
	st.shared.u32 	[%r17], %r44;
$L__BB4_16:
	bar.sync 	0;
	setp.gt.u32 	%p17, %r1, 31;
	@%p17 bra 	$L__BB4_19;
	ld.volatile.shared.u32 	%r45, [%r17+128];
	ld.volatile.shared.u32 	%r46, [%r17];
	add.s32 	%r47, %r46, %r45;
	st.volatile.shared.u32 	[%r17], %r47;
	ld.volatile.shared.u32 	%r48, [%r17+64];
	ld.volatile.shared.u32 	%r49, [%r17];
	add.s32 	%r50, %r49, %r48;
	st.volatile.shared.u32 	[%r17], %r50;
	ld.volatile.shared.u32 	%r51, [%r17+32];
	ld.volatile.shared.u32 	%r52, [%r17];
	add.s32 	%r53, %r52, %r51;
	st.volatile.shared.u32 	[%r17], %r53;
	ld.volatile.shared.u32 	%r54, [%r17+16];
	ld.volatile.shared.u32 	%r55, [%r17];
	add.s32 	%r56, %r55, %r54;
	st.volatile.shared.u32 	[%r17], %r56;
	ld.volatile.shared.u32 	%r57, [%r17+8];
	ld.volatile.shared.u32 	%r58, [%r17];
	add.s32 	%r59, %r58, %r57;
	st.volatile.shared.u32 	[%r17], %r59;
	ld.volatile.shared.u32 	%r60, [%r17+4];
	ld.volatile.shared.u32 	%r61, [%r17];
	add.s32 	%r62, %r61, %r60;
	st.volatile.shared.u32 	[%r17], %r62;
	setp.ne.s32 	%p18, %r1, 0;
	@%p18 bra 	$L__BB4_19;
	ld.shared.u32 	%r63, [_ZZ16reduceSmemUnrollPiS_jE4smem];
	cvta.to.global.u64 	%rd12, %rd2;
	mul.wide.u32 	%rd13, %r2, 4;
	add.s64 	%rd14, %rd12, %rd13;
	st.global.u32 	[%rd14], %r63;
$L__BB4_19:
	ret;

}
	// .globl	_Z19reduceSmemUnrollDynPiS_j
.visible .entry _Z19reduceSmemUnrollDynPiS_j(
	.param .u64 .ptr .align 1 _Z19reduceSmemUnrollDynPiS_j_param_0,
	.param .u64 .ptr .align 1 _Z19reduceSmemUnrollDynPiS_j_param_1,
	.param .u32 _Z19reduceSmemUnrollDynPiS_j_param_2
)
{
	.reg .pred 	%p<19>;
	.reg .b32 	%r<68>;
	.reg .b64 	%rd<15>;

	ld.param.u64 	%rd3, [_Z19reduceSmemUnrollDynPiS_j_param_0];
	ld.param.u64 	%rd2, [_Z19reduceSmemUnrollDynPiS_j_param_1];
	ld.param.u32 	%r18, [_Z19reduceSmemUnrollDynPiS_j_param_2];
	cvta.to.global.u64 	%rd1, %rd3;
	mov.u32 	%r1, %tid.x;
	mov.u32 	%r2, %ctaid.x;
	mov.u32 	%r3, %ntid.x;
	mul.lo.s32 	%r20, %r3, %r2;
	shl.b32 	%r21, %r20, 2;
	add.s32 	%r4, %r21, %r1;
	setp.ge.u32 	%p1, %r4, %r18;
	mov.b32 	%r67, 0;
	@%p1 bra 	$L__BB5_8;
	mul.wide.u32 	%rd4, %r4, 4;
	add.s64 	%rd5, %rd1, %rd4;
	ld.global.u32 	%r5, [%rd5];
	add.s32 	%r6, %r4, %r3;
	setp.ge.u32 	%p2, %r6, %r18;
	mov.b32 	%r64, 0;
	@%p2 bra 	$L__BB5_3;
	mul.wide.u32 	%rd6, %r6, 4;
	add.s64 	%rd7, %rd1, %rd6;
	ld.global.u32 	%r64, [%rd7];
$L__BB5_3:
	add.s32 	%r9, %r6, %r3;
	setp.ge.u32 	%p3, %r9, %r18;
	mov.b32 	%r65, 0;
	@%p3 bra 	$L__BB5_5;
	mul.wide.u32 	%rd8, %r9, 4;
	add.s64 	%rd9, %rd1, %rd8;
	ld.global.u32 	%r65, [%rd9];
$L__BB5_5:
	add.s32 	%r12, %r9, %r3;
	setp.ge.u32 	%p4, %r12, %r18;
	mov.b32 	%r66, 0;
	@%p4 bra 	$L__BB5_7;
	mul.wide.u32 	%rd10, %r12, 4;
	add.s64 	%rd11, %rd1, %rd10;
	ld.global.u32 	%r66, [%rd11];
$L__BB5_7:
	add.s32 	%r25, %r64, %r5;
	add.s32 	%r26, %r25, %r65;
	add.s32 	%r67, %r26, %r66;
$L__BB5_8:
	shl.b32 	%r28, %r1, 2;
	mov.u32 	%r29, smem;
	add.s32 	%r17, %r29, %r28;
	st.shared.u32 	[%r17], %r67;
	bar.sync 	0;
	setp.lt.u32 	%p5, %r3, 1024;
	setp.gt.u32 	%p6, %r1, 511;
	or.pred  	%p7, %p5, %p6;
	@%p7 bra 	$L__BB5_10;
	ld.shared.u32 	%r30, [%r17+2048];
	ld.shared.u32 	%r31, [%r17];
	add.s32 	%r32, %r31, %r30;
	st.shared.u32 	[%r17], %r32;
$L__BB5_10:
	bar.sync 	0;
	setp.lt.u32 	%p8, %r3, 512;
	setp.gt.u32 	%p9, %r1, 255;
	or.pred  	%p10, %p8, %p9;
	@%p10 bra 	$L__BB5_12;
	ld.shared.u32 	%r34, [%r17+1024];
	ld.shared.u32 	%r35, [%r17];
	add.s32 	%r36, %r35, %r34;
	st.shared.u32 	[%r17], %r36;
$L__BB5_12:
	bar.sync 	0;
	setp.lt.u32 	%p11, %r3, 256;
	setp.gt.u32 	%p12, %r1, 127;
	or.pred  	%p13, %p11, %p12;
	@%p13 bra 	$L__BB5_14;
	ld.shared.u32 	%r38, [%r17+512];
	ld.shared.u32 	%r39, [%r17];
	add.s32 	%r40, %r39, %r38;
	st.shared.u32 	[%r17], %r40;
$L__BB5_14:
	bar.sync 	0;
	setp.lt.u32 	%p14, %r3, 128;
	setp.gt.u32 	%p15, %r1, 63;
	or.pred  	%p16, %p14, %p15;
	@%p16 bra 	$L__BB5_16;
	ld.shared.u32 	%r42, [%r17+256];
	ld.shared.u32 	%r43, [%r17];
	add.s32 	%r44, %r43, %r42;
	st.shared.u32 	[%r17], %r44;
$L__BB5_16:
	bar.sync 	0;
	setp.gt.u32 	%p17, %r1, 31;
	@%p17 bra 	$L__BB5_19;
	ld.volatile.shared.u32 	%r45, [%r17+128];
	ld.volatile.shared.u32 	%r46, [%r17];
	add.s32 	%r47, %r46, %r45;
	st.volatile.shared.u32 	[%r17], %r47;
	ld.volatile.shared.u32 	%r48, [%r17+64];
	ld.volatile.shared.u32 	%r49, [%r17];
	add.s32 	%r50, %r49, %r48;
	st.volatile.shared.u32 	[%r17], %r50;
	ld.volatile.shared.u32 	%r51, [%r17+32];
	ld.volatile.shared.u32 	%r52, [%r17];
	add.s32 	%r53, %r52, %r51;
	st.volatile.shared.u32 	[%r17], %r53;
	ld.volatile.shared.u32 	%r54, [%r17+16];
	ld.volatile.shared.u32 	%r55, [%r17];
	add.s32 	%r56, %r55, %r54;
	st.volatile.shared.u32 	[%r17], %r56;
	ld.volatile.shared.u32 	%r57, [%r17+8];
	ld.volatile.shared.u32 	%r58, [%r17];
	add.s32 	%r59, %r58, %r57;
	st.volatile.shared.u32 	[%r17], %r59;
	ld.volatile.shared.u32 	%r60, [%r17+4];
	ld.volatile.shared.u32 	%r61, [%r17];
	add.s32 	%r62, %r61, %r60;
	st.volatile.shared.u32 	[%r17], %r62;
	setp.ne.s32 	%p18, %r1, 0;
	@%p18 bra 	$L__BB5_19;
	ld.shared.u32 	%r63, [smem];
	cvta.to.global.u64 	%rd12, %rd2;
	mul.wide.u32 	%rd13, %r2, 4;
	add.s64 	%rd14, %rd12, %rd13;
	st.global.u32 	[%rd14], %r63;
$L__BB5_19:
	ret;

}
	// .globl	_Z20reduceNeighboredGmemPiS_j
.visible .entry _Z20reduceNeighboredGmemPiS_j(
	.param .u64 .ptr .align 1 _Z20reduceNeighboredGmemPiS_j_param_0,
	.param .u64 .ptr .align 1 _Z20reduceNeighboredGmemPiS_j_param_1,
	.param .u32 _Z20reduceNeighboredGmemPiS_j_param_2
)
{
	.reg .pred 	%p<6>;
	.reg .b32 	%r<17>;
	.reg .b64 	%rd<13>;

	ld.param.u64 	%rd4, [_Z20reduceNeighboredGmemPiS_j_param_0];
	ld.param.u64 	%rd3, [_Z20reduceNeighboredGmemPiS_j_param_1];
	ld.param.u32 	%r6, [_Z20reduceNeighboredGmemPiS_j_param_2];
	cvta.to.global.u64 	%rd5, %rd4;
	mov.u32 	%r1, %tid.x;
	mov.u32 	%r2, %ctaid.x;
	mov.u32 	%r3, %ntid.x;
	mul.lo.s32 	%r7, %r2, %r3;
	add.s32 	%r8, %r7, %r1;
	mul.wide.u32 	%rd6, %r7, 4;
	add.s64 	%rd1, %rd5, %rd6;
	setp.ge.u32 	%p1, %r8, %r6;
	@%p1 bra 	$L__BB6_8;
	setp.lt.u32 	%p2, %r3, 2;
	@%p2 bra 	$L__BB6_6;
	mul.wide.u32 	%rd7, %r1, 4;
	add.s64 	%rd2, %rd1, %rd7;
	mov.b32 	%r16, 1;
$L__BB6_3:
	shl.b32 	%r5, %r16, 1;
	add.s32 	%r10, %r5, -1;
	and.b32  	%r11, %r10, %r1;
	setp.ne.s32 	%p3, %r11, 0;
	@%p3 bra 	$L__BB6_5;
	mul.wide.s32 	%rd8, %r16, 4;
	add.s64 	%rd9, %rd2, %rd8;
	ld.global.u32 	%r12, [%rd9];
	ld.global.u32 	%r13, [%rd2];
	add.s32 	%r14, %r13, %r12;
	st.global.u32 	[%rd2], %r14;
$L__BB6_5:
	bar.sync 	0;
	setp.lt.u32 	%p4, %r5, %r3;
	mov.u32 	%r16, %r5;
	@%p4 bra 	$L__BB6_3;
$L__BB6_6:
	setp.ne.s32 	%p5, %r1, 0;
	@%p5 bra 	$L__BB6_8;
	ld.global.u32 	%r15, [%rd1];
	cvta.to.global.u64 	%rd10, %rd3;
	mul.wide.u32 	%rd11, %r2, 4;
	add.s64 	%rd12, %rd10, %rd11;
	st.global.u32 	[%rd12], %r15;
$L__BB6_8:
	ret;

}
	// .globl	_Z20reduceNeighboredSmemPiS_j
.visible .entry _Z20reduceNeighboredSmemPiS_j(
	.param .u64 .ptr .align 1 _Z20reduceNeighboredSmemPiS_j_param_0,
	.param .u64 .ptr .align 1 _Z20reduceNeighboredSmemPiS_j_param_1,
	.param .u32 _Z20reduceNeighboredSmemPiS_j_param_2
)
{
	.reg .pred 	%p<6>;
	.reg .b32 	%r<23>;
	.reg .b64 	%rd<12>;
	// demoted variable
	.shared .align 4 .b8 _ZZ20reduceNeighboredSmemPiS_jE4smem[512];
	ld.param.u64 	%rd1, [_Z20reduceNeighboredSmemPiS_j_param_0];
	ld.param.u64 	%rd2, [_Z20reduceNeighboredSmemPiS_j_param_1];
	ld.param.u32 	%r8, [_Z20reduceNeighboredSmemPiS_j_param_2];
	mov.u32 	%r1, %tid.x;
	mov.u32 	%r2, %ctaid.x;
	mov.u32 	%r3, %ntid.x;
	mul.lo.s32 	%r4, %r2, %r3;
	add.s32 	%r9, %r4, %r1;
	setp.ge.u32 	%p1, %r9, %r8;
	@%p1 bra 	$L__BB7_8;
	cvta.to.global.u64 	%rd3, %rd1;
	cvt.u64.u32 	%rd4, %r4;
	cvt.u64.u32 	%rd5, %r1;
	add.s64 	%rd6, %rd4, %rd5;
	shl.b64 	%rd7, %rd6, 2;
	add.s64 	%rd8, %rd3, %rd7;
	ld.global.u32 	%r10, [%rd8];
	shl.b32 	%r11, %r1, 2;
	mov.u32 	%r12, _ZZ20reduceNeighboredSmemPiS_jE4smem;
	add.s32 	%r5, %r12, %r11;
	st.shared.u32 	[%r5], %r10;
	bar.sync 	0;
	setp.lt.u32 	%p2, %r3, 2;
	@%p2 bra 	$L__BB7_6;
	mov.b32 	%r22, 1;
$L__BB7_3:
	shl.b32 	%r7, %r22, 1;
	add.s32 	%r14, %r7, -1;
	and.b32  	%r15, %r14, %r1;
	setp.ne.s32 	%p3, %r15, 0;
	@%p3 bra 	$L__BB7_5;
	shl.b32 	%r16, %r22, 2;
	add.s32 	%r17, %r5, %r16;
	ld.shared.u32 	%r18, [%r17];
	ld.shared.u32 	%r19, [%r5];
	add.s32 	%r20, %r19, %r18;
	st.shared.u32 	[%r5], %r20;
$L__BB7_5:
	bar.sync 	0;
	setp.lt.u32 	%p4, %r7, %r3;
	mov.u32 	%r22, %r7;
	@%p4 bra 	$L__BB7_3;
$L__BB7_6:
	setp.ne.s32 	%p5, %r1, 0;
	@%p5 bra 	$L__BB7_8;
	ld.shared.u32 	%r21, [_ZZ20reduceNeighboredSmemPiS_jE4smem];
	cvta.to.global.u64 	%rd9, %rd2;
	mul.wide.u32 	%rd10, %r2, 4;
	add.s64 	%rd11, %rd9, %rd10;
	st.global.u32 	[%rd11], %r21;
$L__BB7_8:
	ret;

}


// ===== COMPILED SASS (sm_100) =====

	.target	sm_100

	.elftype	@"ET_EXEC"


//--------------------- .note.nv.tkinfo           --------------------------
	.section	.note.nv.tkinfo,"",@"SHT_NOTE"
	.sectionflags	@"SHF_NOTE_NV_TKINFO"
	.tkinfo
        /*0018*/ 	.word	0x00000002
        /*0030*/ 	.string	""
        /*0030*/ 	.string	"ptxas"
        /*0030*/ 	.string	"Cuda compilation tools, release 13.0, V13.0.88"
        /*0030*/ 	.string	"Build cuda_13.0.r13.0/compiler.36424714_0"
        /*0030*/ 	.string	"-arch sm_100 -m 64 "



//--------------------- .note.nv.cuinfo           --------------------------
	.section	.note.nv.cuinfo,"",@"SHT_NOTE"
	.sectionflags	@"SHF_NOTE_NV_CUINFO"
        /*0018*/ 	.short	0x0002
        /*001a*/ 	.short	0x0064
        /*001c*/ 	.short	0x0082
	.zero		2


//--------------------- .nv.info                  --------------------------
	.section	.nv.info,"",@"SHT_CUDA_INFO"
	.align	4


	//----- nvinfo : EIATTR_REGCOUNT
	.align		4
        /*0000*/ 	.byte	0x04, 0x2f
        /*0002*/ 	.short	(.L_1 - .L_0)
	.align		4
.L_0:
        /*0004*/ 	.word	index@(_Z10reduceGmemPiS_j)
        /*0008*/ 	.word	0x00000012


	//----- nvinfo : EIATTR_FRAME_SIZE
	.align		4
.L_1:
        /*000c*/ 	.byte	0x04, 0x11
        /*000e*/ 	.short	(.L_3 - .L_2)
	.align		4
.L_2:
        /*0010*/ 	.word	index@(_Z10reduceGmemPiS_j)
        /*0014*/ 	.word	0x00000000


	//----- nvinfo : EIATTR_REGCOUNT
	.align		4
.L_3:
        /*0018*/ 	.byte	0x04, 0x2f
        /*001a*/ 	.short	(.L_5 - .L_4)
	.align		4
.L_4:
        /*001c*/ 	.word	index@(_Z10reduceSmemPiS_j)
        /*0020*/ 	.word	0x0000000d


	//----- nvinfo : EIATTR_FRAME_SIZE
	.align		4
.L_5:
        /*0024*/ 	.byte	0x04, 0x11
        /*0026*/ 	.short	(.L_7 - .L_6)
	.align		4
.L_6:
        /*0028*/ 	.word	index@(_Z10reduceSmemPiS_j)
        /*002c*/ 	.word	0x00000000


	//----- nvinfo : EIATTR_REGCOUNT
	.align		4
.L_7:
        /*0030*/ 	.byte	0x04, 0x2f
        /*0032*/ 	.short	(.L_9 - .L_8)
	.align		4
.L_8:
        /*0034*/ 	.word	index@(_Z13reduceSmemDynPiS_j)
        /*0038*/ 	.word	0x0000000d


	//----- nvinfo : EIATTR_FRAME_SIZE
	.align		4
.L_9:
        /*003c*/ 	.byte	0x04, 0x11
        /*003e*/ 	.short	(.L_11 - .L_10)
	.align		4
.L_10:
        /*0040*/ 	.word	index@(_Z13reduceSmemDynPiS_j)
        /*0044*/ 	.word	0x00000000


	//----- nvinfo : EIATTR_REGCOUNT
	.align		4
.L_11:
        /*0048*/ 	.byte	0x04, 0x2f
        /*004a*/ 	.short	(.L_13 - .L_12)
	.align		4
.L_12:
        /*004c*/ 	.word	index@(_Z16reduceGmemUnrollPiS_j)
        /*0050*/ 	.word	0x00000014


	//----- nvinfo : EIATTR_FRAME_SIZE
	.align		4
.L_13:
        /*0054*/ 	.byte	0x04, 0x11
        /*0056*/ 	.short	(.L_15 - .L_14)
	.align		4
.L_14:
        /*0058*/ 	.word	index@(_Z16reduceGmemUnrollPiS_j)
        /*005c*/ 	.word	0x00000000


	//----- nvinfo : EIATTR_REGCOUNT
	.align		4
.L_15:
        /*0060*/ 	.byte	0x04, 0x2f
        /*0062*/ 	.short	(.L_17 - .L_16)
	.align		4
.L_16:
        /*0064*/ 	.word	index@(_Z16reduceSmemUnrollPiS_j)
        /*0068*/ 	.word	0x00000012


	//----- nvinfo : EIATTR_FRAME_SIZE
	.align		4
.L_17:
        /*006c*/ 	.byte	0x04, 0x11
        /*006e*/ 	.short	(.L_19 - .L_18)
	.align		4
.L_18:
        /*0070*/ 	.word	index@(_Z16reduceSmemUnrollPiS_j)
        /*0074*/ 	.word	0x00000000


	//----- nvinfo : EIATTR_REGCOUNT
	.align		4
.L_19:
        /*0078*/ 	.byte	0x04, 0x2f
        /*007a*/ 	.short	(.L_21 - .L_20)
	.align		4
.L_20:
        /*007c*/ 	.word	index@(_Z19reduceSmemUnrollDynPiS_j)
        /*0080*/ 	.word	0x00000012


	//----- nvinfo : EIATTR_FRAME_SIZE
	.align		4
.L_21:
        /*0084*/ 	.byte	0x04, 0x11
        /*0086*/ 	.short	(.L_23 - .L_22)
	.align		4
.L_22:
        /*0088*/ 	.word	index@(_Z19reduceSmemUnrollDynPiS_j)
        /*008c*/ 	.word	0x00000000


	//----- nvinfo : EIATTR_REGCOUNT
	.align		4
.L_23:
        /*0090*/ 	.byte	0x04, 0x2f
        /*0092*/ 	.short	(.L_25 - .L_24)
	.align		4
.L_24:
        /*0094*/ 	.word	index@(_Z20reduceNeighboredGmemPiS_j)
        /*0098*/ 	.word	0x00000010


	//----- nvinfo : EIATTR_FRAME_SIZE
	.align		4
.L_25:
        /*009c*/ 	.byte	0x04, 0x11
        /*009e*/ 	.short	(.L_27 - .L_26)
	.align		4
.L_26:
        /*00a0*/ 	.word	index@(_Z20reduceNeighboredGmemPiS_j)
        /*00a4*/ 	.word	0x00000000


	//----- nvinfo : EIATTR_REGCOUNT
	.align		4
.L_27:
        /*00a8*/ 	.byte	0x04, 0x2f
        /*00aa*/ 	.short	(.L_29 - .L_28)
	.align		4
.L_28:
        /*00ac*/ 	.word	index@(_Z20reduceNeighboredSmemPiS_j)
        /*00b0*/ 	.word	0x0000000c


	//----- nvinfo : EIATTR_FRAME_SIZE
	.align		4
.L_29:
        /*00b4*/ 	.byte	0x04, 0x11
        /*00b6*/ 	.short	(.L_31 - .L_30)
	.align		4
.L_30:
        /*00b8*/ 	.word	index@(_Z20reduceNeighboredSmemPiS_j)
        /*00bc*/ 	.word	0x00000000


	//----- nvinfo : EIATTR_MIN_STACK_SIZE
	.align		4
.L_31:
        /*00c0*/ 	.byte	0x04, 0x12
        /*00c2*/ 	.short	(.L_33 - .L_32)
	.align		4
.L_32:
        /*00c4*/ 	.word	index@(_Z20reduceNeighboredSmemPiS_j)
        /*00c8*/ 	.word	0x00000000


	//----- nvinfo : EIATTR_MIN_STACK_SIZE
	.align		4
.L_33:
        /*00cc*/ 	.byte	0x04, 0x12
        /*00ce*/ 	.short	(.L_35 - .L_34)
	.align		4
.L_34:
        /*00d0*/ 	.word	index@(_Z20reduceNeighboredGmemPiS_j)
        /*00d4*/ 	.word	0x00000000


	//----- nvinfo : EIATTR_MIN_STACK_SIZE
	.align		4
.L_35:
        /*00d8*/ 	.byte	0x04, 0x12
        /*00da*/ 	.short	(.L_37 - .L_36)
	.align		4
.L_36:
        /*00dc*/ 	.word	index@(_Z19reduceSmemUnrollDynPiS_j)
        /*00e0*/ 	.word	0x00000000


	//----- nvinfo : EIATTR_MIN_STACK_SIZE
	.align		4
.L_37:
        /*00e4*/ 	.byte	0x04, 0x12
        /*00e6*/ 	.short	(.L_39 - .L_38)
	.align		4
.L_38:
        /*00e8*/ 	.word	index@(_Z16reduceSmemUnrollPiS_j)
        /*00ec*/ 	.word	0x00000000


	//----- nvinfo : EIATTR_MIN_STACK_SIZE
	.align		4
.L_39:
        /*00f0*/ 	.byte	0x04, 0x12
        /*00f2*/ 	.short	(.L_41 - .L_40)
	.align		4
.L_40:
        /*00f4*/ 	.word	index@(_Z16reduceGmemUnrollPiS_j)
        /*00f8*/ 	.word	0x00000000


	//----- nvinfo : EIATTR_MIN_STACK_SIZE
	.align		4
.L_41:
        /*00fc*/ 	.byte	0x04, 0x12
        /*00fe*/ 	.short	(.L_43 - .L_42)
	.align		4
.L_42:
        /*0100*/ 	.word	index@(_Z13reduceSmemDynPiS_j)
        /*0104*/ 	.word	0x00000000


	//----- nvinfo : EIATTR_MIN_STACK_SIZE
	.align		4
.L_43:
        /*0108*/ 	.byte	0x04, 0x12
        /*010a*/ 	.short	(.L_45 - .L_44)
	.align		4
.L_44:
        /*010c*/ 	.word	index@(_Z10reduceSmemPiS_j)
        /*0110*/ 	.word	0x00000000


	//----- nvinfo : EIATTR_MIN_STACK_SIZE
	.align		4
.L_45:
        /*0114*/ 	.byte	0x04, 0x12
        /*0116*/ 	.short	(.L_47 - .L_46)
	.align		4
.L_46:
        /*0118*/ 	.word	index@(_Z10reduceGmemPiS_j)
        /*011c*/ 	.word	0x00000000
.L_47:


//--------------------- .nv.compat                --------------------------
	.section	.nv.compat,"",@"SHT_CUDA_COMPAT_INFO"
	.align	4
        /*0000*/ 	.byte	0x02, 0x09, 0x00, 0x00, 0x02, 0x02, 0x01, 0x00, 0x02, 0x05, 0x05, 0x00, 0x03, 0x07, 0x01, 0x01
        /*0010*/ 	.byte	0x02, 0x03, 0x00, 0x00, 0x02, 0x06, 0x01, 0x00, 0x04, 0x0b, 0x08, 0x00, 0x09, 0x00, 0x00, 0x00
        /*0020*/ 	.byte	0x00, 0x00, 0x00, 0x00


//--------------------- .nv.info._Z20reduceNeighboredSmemPiS_j --------------------------
	.section	.nv.info._Z20reduceNeighboredSmemPiS_j,"",@"SHT_CUDA_INFO"
	.sectionflags	@""
	.align	4


	//----- nvinfo : EIATTR_CUDA_API_VERSION
	.align		4
        /*0000*/ 	.byte	0x04, 0x37
        /*0002*/ 	.short	(.L_49 - .L_48)
.L_48:
        /*0004*/ 	.word	0x00000082


	//----- nvinfo : EIATTR_KPARAM_INFO
	.align		4
.L_49:
        /*0008*/ 	.byte	0x04, 0x17
        /*000a*/ 	.short	(.L_51 - .L_50)
.L_50:
        /*000c*/ 	.word	0x00000000
        /*0010*/ 	.short	0x0002
        /*0012*/ 	.short	0x0010
        /*0014*/ 	.byte	0x00, 0xf0, 0x11, 0x00


	//----- nvinfo : EIATTR_KPARAM_INFO
	.align		4
.L_51:
        /*0018*/ 	.byte	0x04, 0x17
        /*001a*/ 	.short	(.L_53 - .L_52)
.L_52:
        /*001c*/ 	.word	0x00000000
        /*0020*/ 	.short	0x0001
        /*0022*/ 	.short	0x0008
        /*0024*/ 	.byte	0x00, 0xf5, 0x21, 0x00


	//----- nvinfo : EIATTR_KPARAM_INFO
	.align		4
.L_53:
        /*0028*/ 	.byte	0x04, 0x17
        /*002a*/ 	.short	(.L_55 - .L_54)
.L_54:
        /*002c*/ 	.word	0x00000000
        /*0030*/ 	.short	0x0000
        /*0032*/ 	.short	0x0000
        /*0034*/ 	.byte	0x00, 0xf5, 0x21, 0x00


	//----- nvinfo : EIATTR_SPARSE_MMA_MASK
	.align		4
.L_55:
        /*0038*/ 	.byte	0x03, 0x50
        /*003a*/ 	.short	0x0000


	//----- nvinfo : EIATTR_MAXREG_COUNT
	.align		4
        /*003c*/ 	.byte	0x03, 0x1b
        /*003e*/ 	.short	0x00ff


	//----- nvinfo : EIATTR_NUM_BARRIERS
	.align		4
        /*0040*/ 	.byte	0x02, 0x4c
        /*0042*/ 	.byte	0x01
	.zero		1


	//----- nvinfo : EIATTR_MERCURY_ISA_VERSION
	.align		4
        /*0044*/ 	.byte	0x03, 0x5f
        /*0046*/ 	.short	0x0101


	//----- nvinfo : EIATTR_VRC_CTA_INIT_COUNT
	.align		4
        /*0048*/ 	.byte	0x02, 0x4a
	.zero		1
	.zero		1


	//----- nvinfo : EIATTR_EXIT_INSTR_OFFSETS
	.align		4
        /*004c*/ 	.byte	0x04, 0x1c
        /*004e*/ 	.short	(.L_57 - .L_56)


	//   ....[0]....
.L_56:
        /*0050*/ 	.word	0x00000080


	//   ....[1]....
        /*0054*/ 	.word	0x00000260


	//   ....[2]....
        /*0058*/ 	.word	0x000002e0


	//----- nvinfo : EIATTR_CBANK_PARAM_SIZE
	.align		4
.L_57:
        /*005c*/ 	.byte	0x03, 0x19
        /*005e*/ 	.short	0x0014


	//----- nvinfo : EIATTR_PARAM_CBANK
	.align		4
        /*0060*/ 	.byte	0x04, 0x0a
        /*0062*/ 	.short	(.L_59 - .L_58)
	.align		4
.L_58:
        /*0064*/ 	.word	index@(.nv.constant0._Z20reduceNeighboredSmemPiS_j)
        /*0068*/ 	.short	0x0380
        /*006a*/ 	.short	0x0014


	//----- nvinfo : EIATTR_SW_WAR
	.align		4
.L_59:
        /*006c*/ 	.byte	0x04, 0x36
        /*006e*/ 	.short	(.L_61 - .L_60)
.L_60:
        /*0070*/ 	.word	0x00000008
.L_61:


//--------------------- .nv.info._Z20reduceNeighboredGmemPiS_j --------------------------
	.section	.nv.info._Z20reduceNeighboredGmemPiS_j,"",@"SHT_CUDA_INFO"
	.sectionflags	@""
	.align	4


	//----- nvinfo : EIATTR_CUDA_API_VERSION
	.align		4
        /*0000*/ 	.byte	0x04, 0x37
        /*0002*/ 	.short	(.L_63 - .L_62)
.L_62:
        /*0004*/ 	.word	0x00000082


	//----- nvinfo : EIATTR_KPARAM_INFO
	.align		4
.L_63:
        /*0008*/ 	.byte	0x04, 0x17
        /*000a*/ 	.short	(.L_65 - .L_64)
.L_64:
        /*000c*/ 	.word	0x00000000
        /*0010*/ 	.short	0x0002
        /*0012*/ 	.short	0x0010
        /*0014*/ 	.byte	0x00, 0xf0, 0x11, 0x00


	//----- nvinfo : EIATTR_KPARAM_INFO
	.align		4
.L_65:
        /*0018*/ 	.byte	0x04, 0x17
        /*001a*/ 	.short	(.L_67 - .L_66)
.L_66:
        /*001c*/ 	.word	0x00000000
        /*0020*/ 	.short	0x0001
        /*0022*/ 	.short	0x0008
        /*0024*/ 	.byte	0x00, 0xf5, 0x21, 0x00


	//----- nvinfo : EIATTR_KPARAM_INFO
	.align		4
.L_67:
        /*0028*/ 	.byte	0x04, 0x17
        /*002a*/ 	.short	(.L_69 - .L_68)
.L_68:
        /*002c*/ 	.word	0x00000000
        /*0030*/ 	.short	0x0000
        /*0032*/ 	.short	0x0000
        /*0034*/ 	.byte	0x00, 0xf5, 0x21, 0x00


	//----- nvinfo : EIATTR_SPARSE_MMA_MASK
	.align		4
.L_69:
        /*0038*/ 	.byte	0x03, 0x50
        /*003a*/ 	.short	0x0000


	//----- nvinfo : EIATTR_MAXREG_COUNT
	.align		4
        /*003c*/ 	.byte	0x03, 0x1b
        /*003e*/ 	.short	0x00ff


	//----- nvinfo : EIATTR_NUM_BARRIERS
	.align		4
        /*0040*/ 	.byte	0x02, 0x4c
        /*0042*/ 	.byte	0x01
	.zero		1


	//----- nvinfo : EIATTR_MERCURY_ISA_VERSION
	.align		4
        /*0044*/ 	.byte	0x03, 0x5f
        /*0046*/ 	.short	0x0101


	//----- nvinfo : EIATTR_VRC_CTA_INIT_COUNT
	.align		4
        /*0048*/ 	.byte	0x02, 0x4a
	.zero		1
	.zero		1


	//----- nvinfo : EIATTR_EXIT_INSTR_OFFSETS
	.align		4
        /*004c*/ 	.byte	0x04, 0x1c
        /*004e*/ 	.short	(.L_71 - .L_70)


	//   ....[0]....
.L_70:
        /*0050*/ 	.word	0x00000090


	//   ....[1]....
        /*0054*/ 	.word	0x00000200


	//   ....[2]....
        /*0058*/ 	.word	0x00000250


	//----- nvinfo : EIATTR_CRS_STACK_SIZE
	.align		4
.L_71:
        /*005c*/ 	.byte	0x04, 0x1e
        /*005e*/ 	.short	(.L_73 - .L_72)
.L_72:
        /*0060*/ 	.word	0x00000000


	//----- nvinfo : EIATTR_CBANK_PARAM_SIZE
	.align		4
.L_73:
        /*0064*/ 	.byte	0x03, 0x19
        /*0066*/ 	.short	0x0014


	//----- nvinfo : EIATTR_PARAM_CBANK
	.align		4
        /*0068*/ 	.byte	0x04, 0x0a
        /*006a*/ 	.short	(.L_75 - .L_74)
	.align		4
.L_74:
        /*006c*/ 	.word	index@(.nv.constant0._Z20reduceNeighboredGmemPiS_j)
        /*0070*/ 	.short	0x0380
        /*0072*/ 	.short	0x0014


	//----- nvinfo : EIATTR_SW_WAR
	.align		4
.L_75:
        /*0074*/ 	.byte	0x04, 0x36
        /*0076*/ 	.short	(.L_77 - .L_76)
.L_76:
        /*0078*/ 	.word	0x00000008
.L_77:


//--------------------- .nv.info._Z19reduceSmemUnrollDynPiS_j --------------------------
	.section	.nv.info._Z19reduceSmemUnrollDynPiS_j,"",@"SHT_CUDA_INFO"
	.sectionflags	@""
	.align	4


	//----- nvinfo : EIATTR_CUDA_API_VERSION
	.align		4
        /*0000*/ 	.byte	0x04, 0x37
        /*0002*/ 	.short	(.L_79 - .L_78)
.L_78:
        /*0004*/ 	.word	0x00000082


	//----- nvinfo : EIATTR_KPARAM_INFO
	.align		4
.L_79:
        /*0008*/ 	.byte	0x04, 0x17
        /*000a*/ 	.short	(.L_81 - .L_80)
.L_80:
        /*000c*/ 	.word	0x00000000
        /*0010*/ 	.short	0x0002
        /*0012*/ 	.short	0x0010
        /*0014*/ 	.byte	0x00, 0xf0, 0x11, 0x00


	//----- nvinfo : EIATTR_KPARAM_INFO
	.align		4
.L_81:
        /*0018*/ 	.byte	0x04, 0x17
        /*001a*/ 	.short	(.L_83 - .L_82)
.L_82:
        /*001c*/ 	.word	0x00000000
        /*0020*/ 	.short	0x0001
        /*0022*/ 	.short	0x0008
        /*0024*/ 	.byte	0x00, 0xf5, 0x21, 0x00


	//----- nvinfo : EIATTR_KPARAM_INFO
	.align		4
.L_83:
        /*0028*/ 	.byte	0x04, 0x17
        /*002a*/ 	.short	(.L_85 - .L_84)
.L_84:
        /*002c*/ 	.word	0x00000000
        /*0030*/ 	.short	0x0000
        /*0032*/ 	.short	0x0000
        /*0034*/ 	.byte	0x00, 0xf5, 0x21, 0x00


	//----- nvinfo : EIATTR_SPARSE_MMA_MASK
	.align		4
.L_85:
        /*0038*/ 	.byte	0x03, 0x50
        /*003a*/ 	.short	0x0000


	//----- nvinfo : EIATTR_MAXREG_COUNT
	.align		4
        /*003c*/ 	.byte	0x03, 0x1b
        /*003e*/ 	.short	0x00ff


	//----- nvinfo : EIATTR_NUM_BARRIERS
	.align		4
        /*0040*/ 	.byte	0x02, 0x4c
        /*0042*/ 	.byte	0x01
	.zero		1


	//----- nvinfo : EIATTR_MERCURY_ISA_VERSION
	.align		4
        /*0044*/ 	.byte	0x03, 0x5f
        /*0046*/ 	.short	0x0101


	//----- nvinfo : EIATTR_VRC_CTA_INIT_COUNT
	.align		4
        /*0048*/ 	.byte	0x02, 0x4a
	.zero		1
	.zero		1


	//----- nvinfo : EIATTR_EXIT_INSTR_OFFSETS
	.align		4
        /*004c*/ 	.byte	0x04, 0x1c
        /*004e*/ 	.short	(.L_87 - .L_86)


	//   ....[0]....
.L_86:
        /*0050*/ 	.word	0x00000430


	//   ....[1]....
        /*0054*/ 	.word	0x000005d0


	//   ....[2]....
        /*0058*/ 	.word	0x00000620


	//----- nvinfo : EIATTR_CRS_STACK_SIZE
	.align		4
.L_87:
        /*005c*/ 	.byte	0x04, 0x1e
        /*005e*/ 	.short	(.L_89 - .L_88)
.L_88:
        /*0060*/ 	.word	0x00000000


	//----- nvinfo : EIATTR_CBANK_PARAM_SIZE
	.align		4
.L_89:
        /*0064*/ 	.byte	0x03, 0x19
        /*0066*/ 	.short	0x0014


	//----- nvinfo : EIATTR_PARAM_CBANK
	.align		4
        /*0068*/ 	.byte	0x04, 0x0a
        /*006a*/ 	.short	(.L_91 - .L_90)
	.align		4
.L_90:
        /*006c*/ 	.word	index@(.nv.constant0._Z19reduceSmemUnrollDynPiS_j)
        /*0070*/ 	.short	0x0380
        /*0072*/ 	.short	0x0014


	//----- nvinfo : EIATTR_SW_WAR
	.align		4
.L_91:
        /*0074*/ 	.byte	0x04, 0x36
        /*0076*/ 	.short	(.L_93 - .L_92)
.L_92:
        /*0078*/ 	.word	0x00000008
.L_93:


//--------------------- .nv.info._Z16reduceSmemUnrollPiS_j --------------------------
	.section	.nv.info._Z16reduceSmemUnrollPiS_j,"",@"SHT_CUDA_INFO"
	.sectionflags	@""
	.align	4


	//----- nvinfo : EIATTR_CUDA_API_VERSION
	.align		4
        /*0000*/ 	.byte	0x04, 0x37
        /*0002*/ 	.short	(.L_95 - .L_94)
.L_94:
        /*0004*/ 	.word	0x00000082


	//----- nvinfo : EIATTR_KPARAM_INFO
	.align		4
.L_95:
        /*0008*/ 	.byte	0x04, 0x17
        /*000a*/ 	.short	(.L_97 - .L_96)
.L_96:
        /*000c*/ 	.word	0x00000000
        /*0010*/ 	.short	0x0002
        /*0012*/ 	.short	0x0010
        /*0014*/ 	.byte	0x00, 0xf0, 0x11, 0x00


	//----- nvinfo : EIATTR_KPARAM_INFO
	.align		4
.L_97:
        /*0018*/ 	.byte	0x04, 0x17
        /*001a*/ 	.short	(.L_99 - .L_98)
.L_98:
        /*001c*/ 	.word	0x00000000
        /*0020*/ 	.short	0x0001
        /*0022*/ 	.short	0x0008
        /*0024*/ 	.byte	0x00, 0xf5, 0x21, 0x00


	//----- nvinfo : EIATTR_KPARAM_INFO
	.align		4
.L_99:
        /*0028*/ 	.byte	0x04, 0x17
        /*002a*/ 	.short	(.L_101 - .L_100)
.L_100:
        /*002c*/ 	.word	0x00000000
        /*0030*/ 	.short	0x0000
        /*0032*/ 	.short	0x0000
        /*0034*/ 	.byte	0x00, 0xf5, 0x21, 0x00


	//----- nvinfo : EIATTR_SPARSE_MMA_MASK
	.align		4
.L_101:
        /*0038*/ 	.byte	0x03, 0x50
        /*003a*/ 	.short	0x0000


	//----- nvinfo : EIATTR_MAXREG_COUNT
	.align		4
        /*003c*/ 	.byte	0x03, 0x1b
        /*003e*/ 	.short	0x00ff


	//----- nvinfo : EIATTR_NUM_BARRIERS
	.align		4
        /*0040*/ 	.byte	0x02, 0x4c
        /*0042*/ 	.byte	0x01
	.zero		1


	//----- nvinfo : EIATTR_MERCURY_ISA_VERSION
	.align		4
        /*0044*/ 	.byte	0x03, 0x5f
        /*0046*/ 	.short	0x0101


	//----- nvinfo : EIATTR_VRC_CTA_INIT_COUNT
	.align		4
        /*0048*/ 	.byte	0x02, 0x4a
	.zero		1
	.zero		1


	//----- nvinfo : EIATTR_EXIT_INSTR_OFFSETS
	.align		4
        /*004c*/ 	.byte	0x04, 0x1c
        /*004e*/ 	.short	(.L_103 - .L_102)


	//   ....[0]....
.L_102:
        /*0050*/ 	.word	0x00000430


	//   ....[1]....
        /*0054*/ 	.word	0x000005d0


	//   ....[2]....
        /*0058*/ 	.word	0x00000620


	//----- nvinfo : EIATTR_CRS_STACK_SIZE
	.align		4
.L_103:
        /*005c*/ 	.byte	0x04, 0x1e
        /*005e*/ 	.short	(.L_105 - .L_104)
.L_104:
        /*0060*/ 	.word	0x00000000


	//----- nvinfo : EIATTR_CBANK_PARAM_SIZE
	.align		4
.L_105:
        /*0064*/ 	.byte	0x03, 0x19
        /*0066*/ 	.short	0x0014


	//----- nvinfo : EIATTR_PARAM_CBANK
	.align		4
        /*0068*/ 	.byte	0x04, 0x0a
        /*006a*/ 	.short	(.L_107 - .L_106)
	.align		4
.L_106:
        /*006c*/ 	.word	index@(.nv.constant0._Z16reduceSmemUnrollPiS_j)
        /*0070*/ 	.short	0x0380
        /*0072*/ 	.short	0x0014


	//----- nvinfo : EIATTR_SW_WAR
	.align		4
.L_107:
        /*0074*/ 	.byte	0x04, 0x36
        /*0076*/ 	.short	(.L_109 - .L_108)
.L_108:
        /*0078*/ 	.word	0x00000008
.L_109:


//--------------------- .nv.info._Z16reduceGmemUnrollPiS_j --------------------------
	.section	.nv.info._Z16reduceGmemUnrollPiS_j,"",@"SHT_CUDA_INFO"
	.sectionflags	@""
	.align	4


	//----- nvinfo : EIATTR_CUDA_API_VERSION
	.align		4
        /*0000*/ 	.byte	0x04, 0x37
        /*0002*/ 	.short	(.L_111 - .L_110)
.L_110:
        /*0004*/ 	.word	0x00000082


	//----- nvinfo : EIATTR_KPARAM_INFO
	.align		4
.L_111:
        /*0008*/ 	.byte	0x04, 0x17
        /*000a*/ 	.short	(.L_113 - .L_112)
.L_112:
        /*000c*/ 	.word	0x00000000
        /*0010*/ 	.short	0x0002
        /*0012*/ 	.short	0x0010
        /*0014*/ 	.byte	0x00, 0xf0, 0x11, 0x00


	//----- nvinfo : EIATTR_KPARAM_INFO
	.align		4
.L_113:
        /*0018*/ 	.byte	0x04, 0x17
        /*001a*/ 	.short	(.L_115 - .L_114)
.L_114:
        /*001c*/ 	.word	0x00000000
        /*0020*/ 	.short	0x0001
        /*0022*/ 	.short	0x0008
        /*0024*/ 	.byte	0x00, 0xf5, 0x21, 0x00


	//----- nvinfo : EIATTR_KPARAM_INFO
	.align		4
.L_115:
        /*0028*/ 	.byte	0x04, 0x17
        /*002a*/ 	.short	(.L_117 - .L_116)
.L_116:
        /*002c*/ 	.word	0x00000000
        /*0030*/ 	.short	0x0000
        /*0032*/ 	.short	0x0000
        /*0034*/ 	.byte	0x00, 0xf5, 0x21, 0x00


	//----- nvinfo : EIATTR_SPARSE_MMA_MASK
	.align		4
.L_117:
        /*0038*/ 	.byte	0x03, 0x50
        /*003a*/ 	.short	0x0000


	//----- nvinfo : EIATTR_MAXREG_COUNT
	.align		4
        /*003c*/ 	.byte	0x03, 0x1b
        /*003e*/ 	.short	0x00ff


	//----- nvinfo : EIATTR_NUM_BARRIERS
	.align		4
        /*0040*/ 	.byte	0x02, 0x4c
        /*0042*/ 	.byte	0x01
	.zero		1


	//----- nvinfo : EIATTR_MERCURY_ISA_VERSION
	.align		4
        /*0044*/ 	.byte	0x03, 0x5f
        /*0046*/ 	.short	0x0101


	//----- nvinfo : EIATTR_VRC_CTA_INIT_COUNT
	.align		4
        /*0048*/ 	.byte	0x02, 0x4a
	.zero		1
	.zero		1


	//----- nvinfo : EIATTR_EXIT_INSTR_OFFSETS
	.align		4
        /*004c*/ 	.byte	0x04, 0x1c
        /*004e*/ 	.short	(.L_119 - .L_118)


	//   ....[0]....
.L_118:
        /*0050*/ 	.word	0x000004f0


	//   ....[1]....
        /*0054*/ 	.word	0x00000690


	//   ....[2]....
        /*0058*/ 	.word	0x000006e0


	//----- nvinfo : EIATTR_CRS_STACK_SIZE
	.align		4
.L_119:
        /*005c*/ 	.byte	0x04, 0x1e
        /*005e*/ 	.short	(.L_121 - .L_120)
.L_120:
        /*0060*/ 	.word	0x00000000


	//----- nvinfo : EIATTR_CBANK_PARAM_SIZE
	.align		4
.L_121:
        /*0064*/ 	.byte	0x03, 0x19
        /*0066*/ 	.short	0x0014


	//----- nvinfo : EIATTR_PARAM_CBANK
	.align		4
        /*0068*/ 	.byte	0x04, 0x0a
        /*006a*/ 	.short	(.L_123 - .L_122)
	.align		4
.L_122:
        /*006c*/ 	.word	index@(.nv.constant0._Z16reduceGmemUnrollPiS_j)
        /*0070*/ 	.short	0x0380
        /*0072*/ 	.short	0x0014


	//----- nvinfo : EIATTR_SW_WAR
	.align		4
.L_123:
        /*0074*/ 	.byte	0x04, 0x36
        /*0076*/ 	.short	(.L_125 - .L_124)
.L_124:
        /*0078*/ 	.word	0x00000008
.L_125:


//--------------------- .nv.info._Z13reduceSmemDynPiS_j --------------------------
	.section	.nv.info._Z13reduceSmemDynPiS_j,"",@"SHT_CUDA_INFO"
	.sectionflags	@""
	.align	4


	//----- nvinfo : EIATTR_CUDA_API_VERSION
	.align		4
        /*0000*/ 	.byte	0x04, 0x37
        /*0002*/ 	.short	(.L_127 - .L_126)
.L_126:
        /*0004*/ 	.word	0x00000082


	//----- nvinfo : EIATTR_KPARAM_INFO
	.align		4
.L_127:
        /*0008*/ 	.byte	0x04, 0x17
        /*000a*/ 	.short	(.L_129 - .L_128)
.L_128:
        /*000c*/ 	.word	0x00000000
        /*0010*/ 	.short	0x0002
        /*0012*/ 	.short	0x0010
        /*0014*/ 	.byte	0x00, 0xf0, 0x11, 0x00


	//----- nvinfo : EIATTR_KPARAM_INFO
	.align		4
.L_129:
        /*0018*/ 	.byte	0x04, 0x17
        /*001a*/ 	.short	(.L_131 - .L_130)
.L_130:
        /*001c*/ 	.word	0x00000000
        /*0020*/ 	.short	0x0001
        /*0022*/ 	.short	0x0008
        /*0024*/ 	.byte	0x00, 0xf5, 0x21, 0x00


	//----- nvinfo : EIATTR_KPARAM_INFO
	.align		4
.L_131:
        /*0028*/ 	.byte	0x04, 0x17
        /*002a*/ 	.short	(.L_133 - .L_132)
.L_132:
        /*002c*/ 	.word	0x00000000
        /*0030*/ 	.short	0x0000
        /*0032*/ 	.short	0x0000
        /*0034*/ 	.byte	0x00, 0xf5, 0x21, 0x00


	//----- nvinfo : EIATTR_SPARSE_MMA_MASK
	.align		4
.L_133:
        /*0038*/ 	.byte	0x03, 0x50
        /*003a*/ 	.short	0x0000


	//----- nvinfo : EIATTR_MAXREG_COUNT
	.align		4
        /*003c*/ 	.byte	0x03, 0x1b
        /*003e*/ 	.short	0x00ff


	//----- nvinfo : EIATTR_NUM_BARRIERS
	.align		4
        /*0040*/ 	.byte	0x02, 0x4c
        /*0042*/ 	.byte	0x01
	.zero		1


	//----- nvinfo : EIATTR_MERCURY_ISA_VERSION
	.align		4
        /*0044*/ 	.byte	0x03, 0x5f
        /*0046*/ 	.short	0x0101


	//----- nvinfo : EIATTR_VRC_CTA_INIT_COUNT
	.align		4
        /*0048*/ 	.byte	0x02, 0x4a
	.zero		1
	.zero		1


	//----- nvinfo : EIATTR_EXIT_INSTR_OFFSETS
	.align		4
        /*004c*/ 	.byte	0x04, 0x1c
        /*004e*/ 	.short	(.L_135 - .L_134)


	//   ....[0]....
.L_134:
        /*0050*/ 	.word	0x000002f0


	//   ....[1]....
        /*0054*/ 	.word	0x00000490


	//   ....[2]....
        /*0058*/ 	.word	0x000004e0


	//----- nvinfo : EIATTR_CBANK_PARAM_SIZE
	.align		4
.L_135:
        /*005c*/ 	.byte	0x03, 0x19
        /*005e*/ 	.short	0x0014


	//----- nvinfo : EIATTR_PARAM_CBANK
	.align		4
        /*0060*/ 	.byte	0x04, 0x0a
        /*0062*/ 	.short	(.L_137 - .L_136)
	.align		4
.L_136:
        /*0064*/ 	.word	index@(.nv.constant0._Z13reduceSmemDynPiS_j)
        /*0068*/ 	.short	0x0380
        /*006a*/ 	.short	0x0014


	//----- nvinfo : EIATTR_SW_WAR
	.align		4
.L_137:
        /*006c*/ 	.byte	0x04, 0x36
        /*006e*/ 	.short	(.L_139 - .L_138)
.L_138:
        /*0070*/ 	.word	0x00000008
.L_139:


//--------------------- .nv.info._Z10reduceSmemPiS_j --------------------------
	.section	.nv.info._Z10reduceSmemPiS_j,"",@"SHT_CUDA_INFO"
	.sectionflags	@""
	.align	4


	//----- nvinfo : EIATTR_CUDA_API_VERSION
	.align		4
        /*0000*/ 	.byte	0x04, 0x37
        /*0002*/ 	.short	(.L_141 - .L_140)
.L_140:
        /*0004*/ 	.word	0x00000082


	//----- nvinfo : EIATTR_KPARAM_INFO
	.align		4
.L_141:
        /*0008*/ 	.byte	0x04, 0x17
        /*000a*/ 	.short	(.L_143 - .L_142)
.L_142:
        /*000c*/ 	.word	0x00000000
        /*0010*/ 	.short	0x0002
        /*0012*/ 	.short	0x0010
        /*0014*/ 	.byte	0x00, 0xf0, 0x11, 0x00


	//----- nvinfo : EIATTR_KPARAM_INFO
	.align		4
.L_143:
        /*0018*/ 	.byte	0x04, 0x17
        /*001a*/ 	.short	(.L_145 - .L_144)
.L_144:
        /*001c*/ 	.word	0x00000000
        /*0020*/ 	.short	0x0001
        /*0022*/ 	.short	0x0008
        /*0024*/ 	.byte	0x00, 0xf5, 0x21, 0x00


	//----- nvinfo : EIATTR_KPARAM_INFO
	.align		4
.L_145:
        /*0028*/ 	.byte	0x04, 0x17
        /*002a*/ 	.short	(.L_147 - .L_146)
.L_146:
        /*002c*/ 	.word	0x00000000
        /*0030*/ 	.short	0x0000
        /*0032*/ 	.short	0x0000
        /*0034*/ 	.byte	0x00, 0xf5, 0x21, 0x00


	//----- nvinfo : EIATTR_SPARSE_MMA_MASK
	.align		4
.L_147:
        /*0038*/ 	.byte	0x03, 0x50
        /*003a*/ 	.short	0x0000


	//----- nvinfo : EIATTR_MAXREG_COUNT
	.align		4
        /*003c*/ 	.byte	0x03, 0x1b
        /*003e*/ 	.short	0x00ff


	//----- nvinfo : EIATTR_NUM_BARRIERS
	.align		4
        /*0040*/ 	.byte	0x02, 0x4c
        /*0042*/ 	.byte	0x01
	.zero		1


	//----- nvinfo : EIATTR_MERCURY_ISA_VERSION
	.align		4
        /*0044*/ 	.byte	0x03, 0x5f
        /*0046*/ 	.short	0x0101


	//----- nvinfo : EIATTR_VRC_CTA_INIT_COUNT
	.align		4
        /*0048*/ 	.byte	0x02, 0x4a
	.zero		1
	.zero		1


	//----- nvinfo : EIATTR_EXIT_INSTR_OFFSETS
	.align		4
        /*004c*/ 	.byte	0x04, 0x1c
        /*004e*/ 	.short	(.L_149 - .L_148)


	//   ....[0]....
.L_148:
        /*0050*/ 	.word	0x00000080


	//   ....[1]....
        /*0054*/ 	.word	0x00000330


	//   ....[2]....
        /*0058*/ 	.word	0x000004d0


	//   ....[3]....
        /*005c*/ 	.word	0x00000520


	//----- nvinfo : EIATTR_CBANK_PARAM_SIZE
	.align		4
.L_149:
        /*0060*/ 	.byte	0x03, 0x19
        /*0062*/ 	.short	0x0014


	//----- nvinfo : EIATTR_PARAM_CBANK
	.align		4
        /*0064*/ 	.byte	0x04, 0x0a
        /*0066*/ 	.short	(.L_151 - .L_150)
	.align		4
.L_150:
        /*0068*/ 	.word	index@(.nv.constant0._Z10reduceSmemPiS_j)
        /*006c*/ 	.short	0x0380
        /*006e*/ 	.short	0x0014


	//----- nvinfo : EIATTR_SW_WAR
	.align		4
.L_151:
        /*0070*/ 	.byte	0x04, 0x36
        /*0072*/ 	.short	(.L_153 - .L_152)
.L_152:
        /*0074*/ 	.word	0x00000008
.L_153:


//--------------------- .nv.info._Z10reduceGmemPiS_j --------------------------
	.section	.nv.info._Z10reduceGmemPiS_j,"",@"SHT_CUDA_INFO"
	.sectionflags	@""
	.align	4


	//----- nvinfo : EIATTR_CUDA_API_VERSION
	.align		4
        /*0000*/ 	.byte	0x04, 0x37
        /*0002*/ 	.short	(.L_155 - .L_154)
.L_154:
        /*0004*/ 	.word	0x00000082


	//----- nvinfo : EIATTR_KPARAM_INFO
	.align		4
.L_155:
        /*0008*/ 	.byte	0x04, 0x17
        /*000a*/ 	.short	(.L_157 - .L_156)
.L_156:
        /*000c*/ 	.word	0x00000000
        /*0010*/ 	.short	0x0002
        /*0012*/ 	.short	0x0010
        /*0014*/ 	.byte	0x00, 0xf0, 0x11, 0x00


	//----- nvinfo : EIATTR_KPARAM_INFO
	.align		4
.L_157:
        /*0018*/ 	.byte	0x04, 0x17
        /*001a*/ 	.short	(.L_159 - .L_158)
.L_158:
        /*001c*/ 	.word	0x00000000
        /*0020*/ 	.short	0x0001
        /*0022*/ 	.short	0x0008
        /*0024*/ 	.byte	0x00, 0xf5, 0x21, 0x00


	//----- nvinfo : EIATTR_KPARAM_INFO
	.align		4
.L_159:
        /*0028*/ 	.byte	0x04, 0x17
        /*002a*/ 	.short	(.L_161 - .L_160)
.L_160:
        /*002c*/ 	.word	0x00000000
        /*0030*/ 	.short	0x0000
        /*0032*/ 	.short	0x0000
        /*0034*/ 	.byte	0x00, 0xf5, 0x21, 0x00


	//----- nvinfo : EIATTR_SPARSE_MMA_MASK
	.align		4
.L_161:
        /*0038*/ 	.byte	0x03, 0x50
        /*003a*/ 	.short	0x0000


	//----- nvinfo : EIATTR_MAXREG_COUNT
	.align		4
        /*003c*/ 	.byte	0x03, 0x1b
        /*003e*/ 	.short	0x00ff


	//----- nvinfo : EIATTR_NUM_BARRIERS
	.align		4
        /*0040*/ 	.byte	0x02, 0x4c
        /*0042*/ 	.byte	0x01
	.zero		1


	//----- nvinfo : EIATTR_MERCURY_ISA_VERSION
	.align		4
        /*0044*/ 	.byte	0x03, 0x5f
        /*0046*/ 	.short	0x0101


	//----- nvinfo : EIATTR_VRC_CTA_INIT_COUNT
	.align		4
        /*0048*/ 	.byte	0x02, 0x4a
	.zero		1
	.zero		1


	//----- nvinfo : EIATTR_EXIT_INSTR_OFFSETS
	.align		4
        /*004c*/ 	.byte	0x04, 0x1c
        /*004e*/ 	.short	(.L_163 - .L_162)


	//   ....[0]....
.L_162:
        /*0050*/ 	.word	0x00000090


	//   ....[1]....
        /*0054*/ 	.word	0x00000360


	//   ....[2]....
        /*0058*/ 	.word	0x00000500


	//   ....[3]....
        /*005c*/ 	.word	0x00000550


	//----- nvinfo : EIATTR_CRS_STACK_SIZE
	.align		4
.L_163:
        /*0060*/ 	.byte	0x04, 0x1e
        /*0062*/ 	.short	(.L_165 - .L_164)
.L_164:
        /*0064*/ 	.word	0x00000000


	//----- nvinfo : EIATTR_CBANK_PARAM_SIZE
	.align		4
.L_165:
        /*0068*/ 	.byte	0x03, 0x19
        /*006a*/ 	.short	0x0014


	//----- nvinfo : EIATTR_PARAM_CBANK
	.align		4
        /*006c*/ 	.byte	0x04, 0x0a
        /*006e*/ 	.short	(.L_167 - .L_166)
	.align		4
.L_166:
        /*0070*/ 	.word	index@(.nv.constant0._Z10reduceGmemPiS_j)
        /*0074*/ 	.short	0x0380
        /*0076*/ 	.short	0x0014


	//----- nvinfo : EIATTR_SW_WAR
	.align		4
.L_167:
        /*0078*/ 	.byte	0x04, 0x36
        /*007a*/ 	.short	(.L_169 - .L_168)
.L_168:
        /*007c*/ 	.word	0x00000008
.L_169:


//--------------------- .nv.callgraph             --------------------------
	.section	.nv.callgraph,"",@"SHT_CUDA_CALLGRAPH"
	.align	4
	.sectionentsize	8
	.align		4
        /*0000*/ 	.word	0x00000000
	.align		4
        /*0004*/ 	.word	0xffffffff
	.align		4
        /*0008*/ 	.word	0x00000000
	.align		4
        /*000c*/ 	.word	0xfffffffe
	.align		4
        /*0010*/ 	.word	0x00000000
	.align		4
        /*0014*/ 	.word	0xfffffffd
	.align		4
        /*0018*/ 	.word	0x00000000
	.align		4
        /*001c*/ 	.word	0xfffffffc


//--------------------- .text._Z20reduceNeighboredSmemPiS_j --------------------------
	.section	.text._Z20reduceNeighboredSmemPiS_j,"ax",@progbits
	.align	128
        .global         _Z20reduceNeighboredSmemPiS_j
        .type           _Z20reduceNeighboredSmemPiS_j,@function
        .size           _Z20reduceNeighboredSmemPiS_j,(.L_x_36 - _Z20reduceNeighboredSmemPiS_j)
        .other          _Z20reduceNeighboredSmemPiS_j,@"STO_CUDA_ENTRY STV_DEFAULT"
_Z20reduceNeighboredSmemPiS_j:
.text._Z20reduceNeighboredSmemPiS_j:
[----:B------:R-:W-:Y:S01]  /*0000*/  LDC R1, c[0x0][0x37c] ;  /* 0x0000df00ff017b82 */ /* 0x000fe20000000800 */
[----:B------:R-:W0:Y:S01]  /*0010*/  S2R R9, SR_CTAID.X ;  /* 0x0000000000097919 */ /* 0x000e220000002500 */
[----:B------:R-:W0:Y:S01]  /*0020*/  LDCU UR8, c[0x0][0x360] ;  /* 0x00006c00ff0877ac */ /* 0x000e220008000800 */
[----:B------:R-:W1:Y:S01]  /*0030*/  S2R R7, SR_TID.X ;  /* 0x0000000000077919 */ /* 0x000e620000002100 */
[----:B------:R-:W2:Y:S01]  /*0040*/  LDCU UR4, c[0x0][0x390] ;  /* 0x00007200ff0477ac */ /* 0x000ea20008000800 */
[----:B0-----:R-:W-:-:S04]  /*0050*/  IMAD R0, R9, UR8, RZ ;  /* 0x0000000809007c24 */ /* 0x001fc8000f8e02ff */
[----:B-1----:R-:W-:-:S05]  /*0060*/  IMAD.IADD R2, R0, 0x1, R7 ;  /* 0x0000000100027824 */ /* 0x002fca00078e0207 */
[----:B--2---:R-:W-:-:S13]  /*0070*/  ISETP.GE.U32.AND P0, PT, R2, UR4, PT ;  /* 0x0000000402007c0c */ /* 0x004fda000bf06070 */
[----:B------:R-:W-:Y:S05]  /*0080*/  @P0 EXIT ;  /* 0x000000000000094d */ /* 0x000fea0003800000 */
[----:B------:R-:W0:Y:S01]  /*0090*/  LDCU.64 UR4, c[0x0][0x380] ;  /* 0x00007000ff0477ac */ /* 0x000e220008000a00 */
[----:B------:R-:W-:Y:S01]  /*00a0*/  IADD3 R0, P0, PT, R0, R7, RZ ;  /* 0x0000000700007210 */ /* 0x000fe20007f1e0ff */
[----:B------:R-:W1:Y:S04]  /*00b0*/  LDCU.64 UR6, c[0x0][0x358] ;  /* 0x00006b00ff0677ac */ /* 0x000e680008000a00 */
[----:B------:R-:W-:Y:S01]  /*00c0*/  IMAD.X R3, RZ, RZ, RZ, P0 ;  /* 0x000000ffff037224 */ /* 0x000fe200000e06ff */
[----:B0-----:R-:W-:-:S04]  /*00d0*/  LEA R2, P0, R0, UR4, 0x2 ;  /* 0x0000000400027c11 */ /* 0x001fc8000f8010ff */
[----:B------:R-:W-:-:S05]  /*00e0*/  LEA.HI.X R3, R0, UR5, R3, 0x2, P0 ;  /* 0x0000000500037c11 */ /* 0x000fca00080f1403 */
[----:B-1----:R-:W2:Y:S01]  /*00f0*/  LDG.E R2, desc[UR6][R2.64] ;  /* 0x0000000602027981 */ /* 0x002ea2000c1e1900 */
[----:B------:R-:W0:Y:S01]  /*0100*/  S2UR UR5, SR_CgaCtaId ;  /* 0x00000000000579c3 */ /* 0x000e220000008800 */
[----:B------:R-:W-:Y:S01]  /*0110*/  UMOV UR4, 0x400 ;  /* 0x0000040000047882 */ /* 0x000fe20000000000 */
[----:B------:R-:W-:Y:S01]  /*0120*/  UISETP.GE.U32.AND UP0, UPT, UR8, 0x2, UPT ;  /* 0x000000020800788c */ /* 0x000fe2000bf06070 */
[----:B------:R-:W-:Y:S01]  /*0130*/  ISETP.NE.AND P0, PT, R7, RZ, PT ;  /* 0x000000ff0700720c */ /* 0x000fe20003f05270 */
[----:B0-----:R-:W-:-:S06]  /*0140*/  ULEA UR4, UR5, UR4, 0x18 ;  /* 0x0000000405047291 */ /* 0x001fcc000f8ec0ff */
[----:B------:R-:W-:-:S05]  /*0150*/  LEA R5, R7, UR4, 0x2 ;  /* 0x0000000407057c11 */ /* 0x000fca000f8e10ff */
[----:B--2---:R0:W-:Y:S01]  /*0160*/  STS [R5], R2 ;  /* 0x0000000205007388 */ /* 0x0041e20000000800 */
[----:B------:R-:W-:Y:S06]  /*0170*/  BAR.SYNC.DEFER_BLOCKING 0x0 ;  /* 0x0000000000007b1d */ /* 0x000fec0000010000 */
[----:B------:R-:W-:Y:S05]  /*0180*/  BRA.U !UP0, `(.L_x_0) ;  /* 0x0000000108347547 */ /* 0x000fea000b800000 */
[----:B------:R-:W-:-:S07]  /*0190*/  IMAD.MOV.U32 R0, RZ, RZ, 0x1 ;  /* 0x00000001ff007424 */ /* 0x000fce00078e00ff */
.L_x_1:
[----:B------:R-:W-:-:S05]  /*01a0*/  IMAD.SHL.U32 R6, R0, 0x2, RZ ;  /* 0x0000000200067824 */ /* 0x000fca00078e00ff */
[----:B0-----:R-:W-:-:S04]  /*01b0*/  IADD3 R2, PT, PT, R6, -0x1, RZ ;  /* 0xffffffff06027810 */ /* 0x001fc80007ffe0ff */
[----:B------:R-:W-:-:S13]  /*01c0*/  LOP3.LUT P1, RZ, R2, R7, RZ, 0xc0, !PT ;  /* 0x0000000702ff7212 */ /* 0x000fda000782c0ff */
[----:B------:R-:W-:Y:S01]  /*01d0*/  @!P1 IMAD R2, R0, 0x4, R5 ;  /* 0x0000000400029824 */ /* 0x000fe200078e0205 */
[----:B------:R-:W-:Y:S01]  /*01e0*/  @!P1 LDS R3, [R5] ;  /* 0x0000000005039984 */ /* 0x000fe20000000800 */
[----:B------:R-:W-:-:S04]  /*01f0*/  MOV R0, R6 ;  /* 0x0000000600007202 */ /* 0x000fc80000000f00 */
[----:B------:R-:W0:Y:S02]  /*0200*/  @!P1 LDS R2, [R2] ;  /* 0x0000000002029984 */ /* 0x000e240000000800 */
[----:B0-----:R-:W-:-:S05]  /*0210*/  @!P1 IMAD.IADD R4, R2, 0x1, R3 ;  /* 0x0000000102049824 */ /* 0x001fca00078e0203 */
[----:B------:R1:W-:Y:S01]  /*0220*/  @!P1 STS [R5], R4 ;  /* 0x0000000405009388 */ /* 0x0003e20000000800 */
[----:B------:R-:W-:Y:S01]  /*0230*/  BAR.SYNC.DEFER_BLOCKING 0x0 ;  /* 0x0000000000007b1d */ /* 0x000fe20000010000 */
[----:B------:R-:W-:-:S13]  /*0240*/  ISETP.GE.U32.AND P1, PT, R6, UR8, PT ;  /* 0x0000000806007c0c */ /* 0x000fda000bf26070 */
[----:B-1----:R-:W-:Y:S05]  /*0250*/  @!P1 BRA `(.L_x_1) ;  /* 0xfffffffc00d09947 */ /* 0x002fea000383ffff */
.L_x_0:
[----:B------:R-:W-:Y:S05]  /*0260*/  @P0 EXIT ;  /* 0x000000000000094d */ /* 0x000fea0003800000 */
[----:B------:R-:W1:Y:S01]  /*0270*/  S2UR UR5, SR_CgaCtaId ;  /* 0x00000000000579c3 */ /* 0x000e620000008800 */
[----:B------:R-:W-:-:S07]  /*0280*/  UMOV UR4, 0x400 ;  /* 0x0000040000047882 */ /* 0x000fce0000000000 */
[----:B0-----:R-:W0:Y:S01]  /*0290*/  LDC.64 R2, c[0x0][0x388] ;  /* 0x0000e200ff027b82 */ /* 0x001e220000000a00 */
[----:B-1----:R-:W-:Y:S01]  /*02a0*/  ULEA UR4, UR5, UR4, 0x18 ;  /* 0x0000000405047291 */ /* 0x002fe2000f8ec0ff */
[----:B0-----:R-:W-:-:S08]  /*02b0*/  IMAD.WIDE.U32 R2, R9, 0x4, R2 ;  /* 0x0000000409027825 */ /* 0x001fd000078e0002 */
[----:B------:R-:W0:Y:S04]  /*02c0*/  LDS R5, [UR4] ;  /* 0x00000004ff057984 */ /* 0x000e280008000800 */
[----:B0-----:R-:W-:Y:S01]  /*02d0*/  STG.E desc[UR6][R2.64], R5 ;  /* 0x0000000502007986 */ /* 0x001fe2000c101906 */
[----:B------:R-:W-:Y:S05]  /*02e0*/  EXIT ;  /* 0x000000000000794d */ /* 0x000fea0003800000 */
.L_x_2:
[----:B------:R-:W-:-:S00]  /*02f0*/  BRA `(.L_x_2) ;  /* 0xfffffffc00fc7947 */ /* 0x000fc0000383ffff */
[----:B------:R-:W-:-:S00]  /*0300*/  NOP ;  /* 0x0000000000007918 */ /* 0x000fc00000000000 */
[----:B------:R-:W-:-:S00]  /*0310*/  NOP ;  /* 0x0000000000007918 */ /* 0x000fc00000000000 */
[----:B------:R-:W-:-:S00]  /*0320*/  NOP ;  /* 0x0000000000007918 */ /* 0x000fc00000000000 */
[----:B------:R-:W-:-:S00]  /*0330*/  NOP ;  /* 0x0000000000007918 */ /* 0x000fc00000000000 */
[----:B------:R-:W-:-:S00]  /*0340*/  NOP ;  /* 0x0000000000007918 */ /* 0x000fc00000000000 */
[----:B------:R-:W-:-:S00]  /*0350*/  NOP ;  /* 0x0000000000007918 */ /* 0x000fc00000000000 */
[----:B------:R-:W-:-:S00]  /*0360*/  NOP ;  /* 0x0000000000007918 */ /* 0x000fc00000000000 */
[----:B------:R-:W-:-:S00]  /*0370*/  NOP ;  /* 0x0000000000007918 */ /* 0x000fc00000000000 */
.L_x_36:


//--------------------- .text._Z20reduceNeighboredGmemPiS_j --------------------------
	.section	.text._Z20reduceNeighboredGmemPiS_j,"ax",@progbits
	.align	128
        .global         _Z20reduceNeighboredGmemPiS_j
        .type           _Z20reduceNeighboredGmemPiS_j,@function
        .size           _Z20reduceNeighboredGmemPiS_j,(.L_x_37 - _Z20reduceNeighboredGmemPiS_j)
        .other          _Z20reduceNeighboredGmemPiS_j,@"STO_CUDA_ENTRY STV_DEFAULT"
_Z20reduceNeighboredGmemPiS_j:
.text._Z20reduceNeighboredGmemPiS_j:
[----:B------:R-:W-:Y:S01]  /*0000*/  LDC R1, c[0x0][0x37c] ;  /* 0x0000df00ff017b82 */ /* 0x000fe20000000800 */
[----:B------:R-:W0:Y:S01]  /*0010*/  S2R R13, SR_CTAID.X ;  /* 0x00000000000d7919 */ /* 0x000e220000002500 */
[----:B------:R-:W0:Y:S06]  /*0020*/  LDCU UR4, c[0x0][0x360] ;  /* 0x00006c00ff0477ac */ /* 0x000e2c0008000800 */
[----:B------:R-:W1:Y:S01]  /*0030*/  LDC.64 R2, c[0x0][0x380] ;  /* 0x0000e000ff027b82 */ /* 0x000e620000000a00 */
[----:B------:R-:W2:Y:S01]  /*0040*/  S2R R11, SR_TID.X ;  /* 0x00000000000b7919 */ /* 0x000ea20000002100 */
[----:B------:R-:W3:Y:S01]  /*0050*/  LDCU UR5, c[0x0][0x390] ;  /* 0x00007200ff0577ac */ /* 0x000ee20008000800 */
[----:B0-----:R-:W-:-:S05]  /*0060*/  IMAD R5, R13, UR4, RZ ;  /* 0x000000040d057c24 */ /* 0x001fca000f8e02ff */
[----:B--2---:R-:W-:-:S04]  /*0070*/  IADD3 R0, PT, PT, R5, R11, RZ ;  /* 0x0000000b05007210 */ /* 0x004fc80007ffe0ff */
[----:B---3--:R-:W-:-:S13]  /*0080*/  ISETP.GE.U32.AND P0, PT, R0, UR5, PT ;  /* 0x0000000500007c0c */ /* 0x008fda000bf06070 */
[----:B-1----:R-:W-:Y:S05]  /*0090*/  @P0 EXIT ;  /* 0x000000000000094d */ /* 0x002fea0003800000 */
[----:B------:R-:W-:Y:S01]  /*00a0*/  UISETP.GE.U32.AND UP0, UPT, UR4, 0x2, UPT ;  /* 0x000000020400788c */ /* 0x000fe2000bf06070 */
[----:B------:R-:W-:Y:S01]  /*00b0*/  IMAD.WIDE.U32 R2, R5, 0x4, R2 ;  /* 0x0000000405027825 */ /* 0x000fe200078e0002 */
[----:B------:R-:W0:Y:S07]  /*00c0*/  LDCU.64 UR6, c[0x0][0x358] ;  /* 0x00006b00ff0677ac */ /* 0x000e2e0008000a00 */
[----:B------:R-:W-:Y:S05]  /*00d0*/  BRA.U !UP0, `(.L_x_3) ;  /* 0x0000000108447547 */ /* 0x000fea000b800000 */
[----:B------:R-:W-:Y:S02]  /*00e0*/  HFMA2 R7, -RZ, RZ, 0, 5.9604644775390625e-08 ;  /* 0x00000001ff077431 */ /* 0x000fe400000001ff */
[----:B------:R-:W-:-:S07]  /*00f0*/  IMAD.WIDE.U32 R4, R11, 0x4, R2 ;  /* 0x000000040b047825 */ /* 0x000fce00078e0002 */
.L_x_6:
[----:B------:R-:W-:Y:S01]  /*0100*/  SHF.L.U32 R8, R7, 0x1, RZ ;  /* 0x0000000107087819 */ /* 0x000fe200000006ff */
[----:B------:R-:W-:Y:S04]  /*0110*/  BSSY.RECONVERGENT B0, `(.L_x_4) ;  /* 0x0000009000007945 */ /* 0x000fe80003800200 */
[----:B------:R-:W-:-:S05]  /*0120*/  VIADD R0, R8, 0xffffffff ;  /* 0xffffffff08007836 */ /* 0x000fca0000000000 */
[----:B------:R-:W-:-:S13]  /*0130*/  LOP3.LUT P0, RZ, R0, R11, RZ, 0xc0, !PT ;  /* 0x0000000b00ff7212 */ /* 0x000fda000780c0ff */
[----:B-1----:R-:W-:Y:S05]  /*0140*/  @P0 BRA `(.L_x_5) ;  /* 0x0000000000140947 */ /* 0x002fea0003800000 */
[----:B------:R-:W-:Y:S01]  /*0150*/  IMAD.WIDE R6, R7, 0x4, R4 ;  /* 0x0000000407067825 */ /* 0x000fe200078e0204 */
[----:B0-----:R-:W2:Y:S05]  /*0160*/  LDG.E R9, desc[UR6][R4.64] ;  /* 0x0000000604097981 */ /* 0x001eaa000c1e1900 */
[----:B------:R-:W2:Y:S02]  /*0170*/  LDG.E R6, desc[UR6][R6.64] ;  /* 0x0000000606067981 */ /* 0x000ea4000c1e1900 */
[----:B--2---:R-:W-:-:S05]  /*0180*/  IADD3 R9, PT, PT, R6, R9, RZ ;  /* 0x0000000906097210 */ /* 0x004fca0007ffe0ff */
[----:B------:R1:W-:Y:S02]  /*0190*/  STG.E desc[UR6][R4.64], R9 ;  /* 0x0000000904007986 */ /* 0x0003e4000c101906 */
.L_x_5:
[----:B0-----:R-:W-:Y:S05]  /*01a0*/  BSYNC.RECONVERGENT B0 ;  /* 0x0000000000007941 */ /* 0x001fea0003800200 */
.L_x_4:
[----:B------:R-:W-:Y:S01]  /*01b0*/  BAR.SYNC.DEFER_BLOCKING 0x0 ;  /* 0x0000000000007b1d */ /* 0x000fe20000010000 */
[----:B------:R-:W-:Y:S01]  /*01c0*/  ISETP.GE.U32.AND P0, PT, R8, UR4, PT ;  /* 0x0000000408007c0c */ /* 0x000fe2000bf06070 */
[----:B------:R-:W-:-:S12]  /*01d0*/  IMAD.MOV.U32 R7, RZ, RZ, R8 ;  /* 0x000000ffff077224 */ /* 0x000fd800078e0008 */
[----:B------:R-:W-:Y:S05]  /*01e0*/  @!P0 BRA `(.L_x_6) ;  /* 0xfffffffc00c48947 */ /* 0x000fea000383ffff */
.L_x_3:
[----:B------:R-:W-:-:S13]  /*01f0*/  ISETP.NE.AND P0, PT, R11, RZ, PT ;  /* 0x000000ff0b00720c */ /* 0x000fda0003f05270 */
[----:B0-----:R-:W-:Y:S05]  /*0200*/  @P0 EXIT ;  /* 0x000000000000094d */ /* 0x001fea0003800000 */
[----:B------:R-:W2:Y:S01]  /*0210*/  LDG.E R3, desc[UR6][R2.64] ;  /* 0x0000000602037981 */ /* 0x000ea2000c1e1900 */
[----:B-1----:R-:W0:Y:S02]  /*0220*/  LDC.64 R4, c[0x0][0x388] ;  /* 0x0000e200ff047b82 */ /* 0x002e240000000a00 */
[----:B0-----:R-:W-:-:S05]  /*0230*/  IMAD.WIDE.U32 R4, R13, 0x4, R4 ;  /* 0x000000040d047825 */ /* 0x001fca00078e0004 */
[----:B--2---:R-:W-:Y:S01]  /*0240*/  STG.E desc[UR6][R4.64], R3 ;  /* 0x0000000304007986 */ /* 0x004fe2000c101906 */
[----:B------:R-:W-:Y:S05]  /*0250*/  EXIT ;  /* 0x000000000000794d */ /* 0x000fea0003800000 */
.L_x_7:
        /* <DEDUP_REMOVED lines=10> */
.L_x_37:


//--------------------- .text._Z19reduceSmemUnrollDynPiS_j --------------------------
	.section	.text._Z19reduceSmemUnrollDynPiS_j,"ax",@progbits
	.align	128
        .global         _Z19reduceSmemUnrollDynPiS_j
        .type           _Z19reduceSmemUnrollDynPiS_j,@function
        .size           _Z19reduceSmemUnrollDynPiS_j,(.L_x_38 - _Z19reduceSmemUnrollDynPiS_j)
        .other          _Z19reduceSmemUnrollDynPiS_j,@"STO_CUDA_ENTRY STV_DEFAULT"
_Z19reduceSmemUnrollDynPiS_j:
.text._Z19reduceSmemUnrollDynPiS_j:
[----:B------:R-:W-:Y:S01]  /*0000*/  LDC R1, c[0x0][0x37c] ;  /* 0x0000df00ff017b82 */ /* 0x000fe20000000800 */
[----:B------:R-:W0:Y:S07]  /*0010*/  S2R R0, SR_CTAID.X ;  /* 0x0000000000007919 */ /* 0x000e2e0000002500 */
[----:B------:R-:W0:Y:S01]  /*0020*/  LDC R3, c[0x0][0x360] ;  /* 0x0000d800ff037b82 */ /* 0x000e220000000800 */
[----:B------:R-:W1:Y:S01]  /*0030*/  LDCU UR8, c[0x0][0x390] ;  /* 0x00007200ff0877ac */ /* 0x000e620008000800 */
[----:B------:R-:W-:Y:S01]  /*0040*/  BSSY.RECONVERGENT B0, `(.L_x_8) ;  /* 0x000001b000007945 */ /* 0x000fe20003800200 */
[----:B------:R-:W2:Y:S01]  /*0050*/  S2R R2, SR_TID.X ;  /* 0x0000000000027919 */ /* 0x000ea20000002100 */
[----:B------:R-:W-:Y:S01]  /*0060*/  IMAD.MOV.U32 R13, RZ, RZ, RZ ;  /* 0x000000ffff0d7224 */ /* 0x000fe200078e00ff */
[----:B------:R-:W3:Y:S01]  /*0070*/  LDCU.64 UR6, c[0x0][0x358] ;  /* 0x00006b00ff0677ac */ /* 0x000ee20008000a00 */
[----:B0-----:R-:W-:-:S04]  /*0080*/  IMAD R5, R0, R3, RZ ;  /* 0x0000000300057224 */ /* 0x001fc800078e02ff */
[----:B--2---:R-:W-:-:S05]  /*0090*/  IMAD R5, R5, 0x4, R2 ;  /* 0x0000000405057824 */ /* 0x004fca00078e0202 */
[----:B-1----:R-:W-:-:S13]  /*00a0*/  ISETP.GE.U32.AND P0, PT, R5, UR8, PT ;  /* 0x0000000805007c0c */ /* 0x002fda000bf06070 */
[----:B---3--:R-:W-:Y:S05]  /*00b0*/  @P0 BRA `(.L_x_9) ;  /* 0x00000000004c0947 */ /* 0x008fea0003800000 */
[----:B------:R-:W0:Y:S01]  /*00c0*/  LDC.64 R10, c[0x0][0x380] ;  /* 0x0000e000ff0a7b82 */ /* 0x000e220000000a00 */
[----:B------:R-:W-:Y:S01]  /*00d0*/  IMAD.IADD R6, R5, 0x1, R3 ;  /* 0x0000000105067824 */ /* 0x000fe200078e0203 */
[----:B------:R-:W-:-:S03]  /*00e0*/  CS2R R12, SRZ ;  /* 0x00000000000c7805 */ /* 0x000fc6000001ff00 */
[C---:B------:R-:W-:Y:S01]  /*00f0*/  IMAD.IADD R8, R6.reuse, 0x1, R3 ;  /* 0x0000000106087824 */ /* 0x040fe200078e0203 */
[----:B------:R-:W-:-:S04]  /*0100*/  ISETP.GE.U32.AND P0, PT, R6, UR8, PT ;  /* 0x0000000806007c0c */ /* 0x000fc8000bf06070 */
[C---:B------:R-:W-:Y:S02]  /*0110*/  ISETP.GE.U32.AND P1, PT, R8.reuse, UR8, PT ;  /* 0x0000000808007c0c */ /* 0x040fe4000bf26070 */
[----:B------:R-:W-:-:S04]  /*0120*/  IADD3 R15, PT, PT, R8, R3, RZ ;  /* 0x00000003080f7210 */ /* 0x000fc80007ffe0ff */
[----:B------:R-:W-:Y:S01]  /*0130*/  ISETP.GE.U32.AND P2, PT, R15, UR8, PT ;  /* 0x000000080f007c0c */ /* 0x000fe2000bf46070 */
[----:B------:R-:W-:Y:S02]  /*0140*/  IMAD.MOV.U32 R14, RZ, RZ, RZ ;  /* 0x000000ffff0e7224 */ /* 0x000fe400078e00ff */
[----:B0-----:R-:W-:-:S04]  /*0150*/  IMAD.WIDE.U32 R4, R5, 0x4, R10 ;  /* 0x0000000405047825 */ /* 0x001fc800078e000a */
[--C-:B------:R-:W-:Y:S02]  /*0160*/  @!P0 IMAD.WIDE.U32 R6, R6, 0x4, R10.reuse ;  /* 0x0000000406068825 */ /* 0x100fe400078e000a */
[----:B------:R-:W2:Y:S02]  /*0170*/  LDG.E R4, desc[UR6][R4.64] ;  /* 0x0000000604047981 */ /* 0x000ea4000c1e1900 */
[--C-:B------:R-:W-:Y:S02]  /*0180*/  @!P1 IMAD.WIDE.U32 R8, R8, 0x4, R10.reuse ;  /* 0x0000000408089825 */ /* 0x100fe400078e000a */
[----:B------:R-:W2:Y:S02]  /*0190*/  @!P0 LDG.E R13, desc[UR6][R6.64] ;  /* 0x00000006060d8981 */ /* 0x000ea4000c1e1900 */
[----:B------:R-:W-:Y:S02]  /*01a0*/  @!P2 IMAD.WIDE.U32 R10, R15, 0x4, R10 ;  /* 0x000000040f0aa825 */ /* 0x000fe400078e000a */
[----:B------:R-:W2:Y:S04]  /*01b0*/  @!P1 LDG.E R12, desc[UR6][R8.64] ;  /* 0x00000006080c9981 */ /* 0x000ea8000c1e1900 */
[----:B------:R-:W3:Y:S01]  /*01c0*/  @!P2 LDG.E R14, desc[UR6][R10.64] ;  /* 0x000000060a0ea981 */ /* 0x000ee2000c1e1900 */
[----:B--2---:R-:W-:-:S05]  /*01d0*/  IADD3 R13, PT, PT, R12, R13, R4 ;  /* 0x0000000d0c0d7210 */ /* 0x004fca0007ffe004 */
[----:B---3--:R-:W-:-:S07]  /*01e0*/  IMAD.IADD R13, R13, 0x1, R14 ;  /* 0x000000010d0d7824 */ /* 0x008fce00078e020e */
.L_x_9:
[----:B------:R-:W-:Y:S05]  /*01f0*/  BSYNC.RECONVERGENT B0 ;  /* 0x0000000000007941 */ /* 0x000fea0003800200 */
.L_x_8:
[----:B------:R-:W0:Y:S01]  /*0200*/  S2UR UR5, SR_CgaCtaId ;  /* 0x00000000000579c3 */ /* 0x000e220000008800 */
[----:B------:R-:W-:Y:S01]  /*0210*/  UMOV UR4, 0x400 ;  /* 0x0000040000047882 */ /* 0x000fe20000000000 */
[----:B------:R-:W-:-:S04]  /*0220*/  ISETP.GT.U32.AND P0, PT, R2, 0x1ff, PT ;  /* 0x000001ff0200780c */ /* 0x000fc80003f04070 */
[----:B------:R-:W-:Y:S02]  /*0230*/  ISETP.LT.U32.OR P1, PT, R3, 0x400, P0 ;  /* 0x000004000300780c */ /* 0x000fe40000721470 */
[----:B------:R-:W-:-:S04]  /*0240*/  ISETP.GT.U32.AND P0, PT, R2, 0xff, PT ;  /* 0x000000ff0200780c */ /* 0x000fc80003f04070 */
[----:B------:R-:W-:Y:S01]  /*0250*/  ISETP.LT.U32.OR P0, PT, R3, 0x200, P0 ;  /* 0x000002000300780c */ /* 0x000fe20000701470 */
[----:B0-----:R-:W-:-:S06]  /*0260*/  ULEA UR4, UR5, UR4, 0x18 ;  /* 0x0000000405047291 */ /* 0x001fcc000f8ec0ff */
[----:B------:R-:W-:-:S05]  /*0270*/  LEA R4, R2, UR4, 0x2 ;  /* 0x0000000402047c11 */ /* 0x000fca000f8e10ff */
[----:B------:R-:W-:Y:S01]  /*0280*/  STS [R4], R13 ;  /* 0x0000000d04007388 */ /* 0x000fe20000000800 */
[----:B------:R-:W-:Y:S06]  /*0290*/  BAR.SYNC.DEFER_BLOCKING 0x0 ;  /* 0x0000000000007b1d */ /* 0x000fec0000010000 */
[----:B------:R-:W-:Y:S04]  /*02a0*/  @!P1 LDS R5, [R4+0x800] ;  /* 0x0008000004059984 */ /* 0x000fe80000000800 */
[----:B------:R-:W0:Y:S02]  /*02b0*/  @!P1 LDS R6, [R4] ;  /* 0x0000000004069984 */ /* 0x000e240000000800 */
[----:B0-----:R-:W-:-:S05]  /*02c0*/  @!P1 IMAD.IADD R5, R5, 0x1, R6 ;  /* 0x0000000105059824 */ /* 0x001fca00078e0206 */
[----:B------:R-:W-:Y:S01]  /*02d0*/  @!P1 STS [R4], R5 ;  /* 0x0000000504009388 */ /* 0x000fe20000000800 */
[----:B------:R-:W-:Y:S01]  /*02e0*/  BAR.SYNC.DEFER_BLOCKING 0x0 ;  /* 0x0000000000007b1d */ /* 0x000fe20000010000 */
[----:B------:R-:W-:-:S04]  /*02f0*/  ISETP.GT.U32.AND P1, PT, R2, 0x7f, PT ;  /* 0x0000007f0200780c */ /* 0x000fc80003f24070 */
[----:B------:R-:W-:Y:S01]  /*0300*/  ISETP.LT.U32.OR P1, PT, R3, 0x100, P1 ;  /* 0x000001000300780c */ /* 0x000fe20000f21470 */
[----:B------:R-:W-:Y:S04]  /*0310*/  @!P0 LDS R6, [R4+0x400] ;  /* 0x0004000004068984 */ /* 0x000fe80000000800 */
[----:B------:R-:W0:Y:S02]  /*0320*/  @!P0 LDS R7, [R4] ;  /* 0x0000000004078984 */ /* 0x000e240000000800 */
[----:B0-----:R-:W-:-:S05]  /*0330*/  @!P0 IADD3 R7, PT, PT, R6, R7, RZ ;  /* 0x0000000706078210 */ /* 0x001fca0007ffe0ff */
[----:B------:R-:W-:Y:S01]  /*0340*/  @!P0 STS [R4], R7 ;  /* 0x0000000704008388 */ /* 0x000fe20000000800 */
[----:B------:R-:W-:Y:S01]  /*0350*/  BAR.SYNC.DEFER_BLOCKING 0x0 ;  /* 0x0000000000007b1d */ /* 0x000fe20000010000 */
[----:B------:R-:W-:-:S04]  /*0360*/  ISETP.GT.U32.AND P0, PT, R2, 0x3f, PT ;  /* 0x0000003f0200780c */ /* 0x000fc80003f04070 */
[----:B------:R-:W-:Y:S01]  /*0370*/  ISETP.LT.U32.OR P0, PT, R3, 0x80, P0 ;  /* 0x000000800300780c */ /* 0x000fe20000701470 */
[----:B------:R-:W-:Y:S04]  /*0380*/  @!P1 LDS R6, [R4+0x200] ;  /* 0x0002000004069984 */ /* 0x000fe80000000800 */
[----:B------:R-:W0:Y:S02]  /*0390*/  @!P1 LDS R9, [R4] ;  /* 0x0000000004099984 */ /* 0x000e240000000800 */
[----:B0-----:R-:W-:-:S05]  /*03a0*/  @!P1 IMAD.IADD R9, R6, 0x1, R9 ;  /* 0x0000000106099824 */ /* 0x001fca00078e0209 */
[----:B------:R-:W-:Y:S01]  /*03b0*/  @!P1 STS [R4], R9 ;  /* 0x0000000904009388 */ /* 0x000fe20000000800 */
[----:B------:R-:W-:Y:S01]  /*03c0*/  BAR.SYNC.DEFER_BLOCKING 0x0 ;  /* 0x0000000000007b1d */ /* 0x000fe20000010000 */
[----:B------:R-:W-:-:S05]  /*03d0*/  ISETP.GT.U32.AND P1, PT, R2, 0x1f, PT ;  /* 0x0000001f0200780c */ /* 0x000fca0003f24070 */
[----:B------:R-:W-:Y:S04]  /*03e0*/  @!P0 LDS R3, [R4+0x100] ;  /* 0x0001000004038984 */ /* 0x000fe80000000800 */
[----:B------:R-:W0:Y:S02]  /*03f0*/  @!P0 LDS R6, [R4] ;  /* 0x0000000004068984 */ /* 0x000e240000000800 */
[----:B0-----:R-:W-:-:S05]  /*0400*/  @!P0 IMAD.IADD R3, R3, 0x1, R6 ;  /* 0x0000000103038824 */ /* 0x001fca00078e0206 */
[----:B------:R0:W-:Y:S01]  /*0410*/  @!P0 STS [R4], R3 ;  /* 0x0000000304008388 */ /* 0x0001e20000000800 */
[----:B------:R-:W-:Y:S06]  /*0420*/  BAR.SYNC.DEFER_BLOCKING 0x0 ;  /* 0x0000000000007b1d */ /* 0x000fec0000010000 */
[----:B------:R-:W-:Y:S05]  /*0430*/  @P1 EXIT ;  /* 0x000000000000194d */ /* 0x000fea0003800000 */
[----:B0-----:R-:W-:Y:S01]  /*0440*/  LDS R3, [R4+0x80] ;  /* 0x0000800004037984 */ /* 0x001fe20000000800 */
[----:B------:R-:W-:-:S03]  /*0450*/  ISETP.NE.AND P0, PT, R2, RZ, PT ;  /* 0x000000ff0200720c */ /* 0x000fc60003f05270 */
[----:B------:R-:W0:Y:S02]  /*0460*/  LDS R6, [R4] ;  /* 0x0000000004067984 */ /* 0x000e240000000800 */
[----:B0-----:R-:W-:-:S05]  /*0470*/  IMAD.IADD R3, R3, 0x1, R6 ;  /* 0x0000000103037824 */ /* 0x001fca00078e0206 */
[----:B------:R-:W-:Y:S04]  /*0480*/  STS [R4], R3 ;  /* 0x0000000304007388 */ /* 0x000fe80000000800 */
[----:B------:R-:W-:Y:S04]  /*0490*/  LDS R5, [R4+0x40] ;  /* 0x0000400004057984 */ /* 0x000fe80000000800 */
[----:B------:R-:W0:Y:S02]  /*04a0*/  LDS R6, [R4] ;  /* 0x0000000004067984 */ /* 0x000e240000000800 */
[----:B0-----:R-:W-:-:S05]  /*04b0*/  IADD3 R5, PT, PT, R5, R6, RZ ;  /* 0x0000000605057210 */ /* 0x001fca0007ffe0ff */
[----:B------:R-:W-:Y:S04]  /*04c0*/  STS [R4], R5 ;  /* 0x0000000504007388 */ /* 0x000fe80000000800 */
[----:B------:R-:W-:Y:S04]  /*04d0*/  LDS R6, [R4+0x20] ;  /* 0x0000200004067984 */ /* 0x000fe80000000800 */
[----:B------:R-:W0:Y:S02]  /*04e0*/  LDS R7, [R4] ;  /* 0x0000000004077984 */ /* 0x000e240000000800 */
[----:B0-----:R-:W-:-:S05]  /*04f0*/  IMAD.IADD R7, R6, 0x1, R7 ;  /* 0x0000000106077824 */ /* 0x001fca00078e0207 */
[----:B------:R-:W-:Y:S04]  /*0500*/  STS [R4], R7 ;  /* 0x0000000704007388 */ /* 0x000fe80000000800 */
[----:B------:R-:W-:Y:S04]  /*0510*/  LDS R6, [R4+0x10] ;  /* 0x0000100004067984 */ /* 0x000fe80000000800 */
        /* <DEDUP_REMOVED lines=10> */
[----:B------:R0:W-:Y:S01]  /*05c0*/  STS [R4], R5 ;  /* 0x0000000504007388 */ /* 0x0001e20000000800 */
[----:B------:R-:W-:Y:S05]  /*05d0*/  @P0 EXIT ;  /* 0x000000000000094d */ /* 0x000fea0003800000 */
[----:B0-----:R-:W0:Y:S01]  /*05e0*/  LDS R5, [UR4] ;  /* 0x00000004ff057984 */ /* 0x001e220008000800 */
[----:B------:R-:W1:Y:S02]  /*05f0*/  LDC.64 R2, c[0x0][0x388] ;  /* 0x0000e200ff027b82 */ /* 0x000e640000000a00 */
[----:B-1----:R-:W-:-:S05]  /*0600*/  IMAD.WIDE.U32 R2, R0, 0x4, R2 ;  /* 0x0000000400027825 */ /* 0x002fca00078e0002 */
[----:B0-----:R-:W-:Y:S01]  /*0610*/  STG.E desc[UR6][R2.64], R5 ;  /* 0x0000000502007986 */ /* 0x001fe2000c101906 */
[----:B------:R-:W-:Y:S05]  /*0620*/  EXIT ;  /* 0x000000000000794d */ /* 0x000fea0003800000 */
.L_x_10:
        /* <DEDUP_REMOVED lines=13> */
.L_x_38:


//--------------------- .text._Z16reduceSmemUnrollPiS_j --------------------------
	.section	.text._Z16reduceSmemUnrollPiS_j,"ax",@progbits
	.align	128
        .global         _Z16reduceSmemUnrollPiS_j
        .type           _Z16reduceSmemUnrollPiS_j,@function
        .size           _Z16reduceSmemUnrollPiS_j,(.L_x_39 - _Z16reduceSmemUnrollPiS_j)
        .other          _Z16reduceSmemUnrollPiS_j,@"STO_CUDA_ENTRY STV_DEFAULT"
_Z16reduceSmemUnrollPiS_j:
.text._Z16reduceSmemUnrollPiS_j:
        /* <DEDUP_REMOVED lines=31> */
.L_x_12:
[----:B------:R-:W-:Y:S05]  /*01f0*/  BSYNC.RECONVERGENT B0 ;  /* 0x0000000000007941 */ /* 0x000fea0003800200 */
.L_x_11:
        /* <DEDUP_REMOVED lines=67> */
.L_x_13:
        /* <DEDUP_REMOVED lines=13> */
.L_x_39:


//--------------------- .text._Z16reduceGmemUnrollPiS_j --------------------------
	.section	.text._Z16reduceGmemUnrollPiS_j,"ax",@progbits
	.align	128
        .global         _Z16reduceGmemUnrollPiS_j
        .type           _Z16reduceGmemUnrollPiS_j,@function
        .size           _Z16reduceGmemUnrollPiS_j,(.L_x_40 - _Z16reduceGmemUnrollPiS_j)
        .other          _Z16reduceGmemUnrollPiS_j,@"STO_CUDA_ENTRY STV_DEFAULT"
_Z16reduceGmemUnrollPiS_j:
.text._Z16reduceGmemUnrollPiS_j:
[----:B------:R-:W-:Y:S01]  /*0000*/  LDC R1, c[0x0][0x37c] ;  /* 0x0000df00ff017b82 */ /* 0x000fe20000000800 */
[----:B------:R-:W0:Y:S07]  /*0010*/  S2R R0, SR_CTAID.X ;  /* 0x0000000000007919 */ /* 0x000e2e0000002500 */
[----:B------:R-:W0:Y:S01]  /*0020*/  LDC R6, c[0x0][0x360] ;  /* 0x0000d800ff067b82 */ /* 0x000e220000000800 */
[----:B------:R-:W1:Y:S01]  /*0030*/  LDCU UR6, c[0x0][0x390] ;  /* 0x00007200ff0677ac */ /* 0x000e620008000800 */
[----:B------:R-:W-:Y:S01]  /*0040*/  BSSY.RECONVERGENT B0, `(.L_x_14) ;  /* 0x0000028000007945 */ /* 0x000fe20003800200 */
[----:B------:R-:W2:Y:S01]  /*0050*/  S2R R5, SR_TID.X ;  /* 0x0000000000057919 */ /* 0x000ea20000002100 */
[----:B------:R-:W3:Y:S04]  /*0060*/  LDCU.64 UR4, c[0x0][0x358] ;  /* 0x00006b00ff0477ac */ /* 0x000ee80008000a00 */
[----:B------:R-:W4:Y:S01]  /*0070*/  LDC.64 R8, c[0x0][0x380] ;  /* 0x0000e000ff087b82 */ /* 0x000f220000000a00 */
[----:B0-----:R-:W-:-:S04]  /*0080*/  IMAD R2, R0, R6, RZ ;  /* 0x0000000600027224 */ /* 0x001fc800078e02ff */
[----:B------:R-:W-:Y:S01]  /*0090*/  IMAD.SHL.U32 R4, R2, 0x4, RZ ;  /* 0x0000000402047824 */ /* 0x000fe200078e00ff */
[C---:B--2---:R-:W-:Y:S02]  /*00a0*/  ISETP.GT.U32.AND P0, PT, R5.reuse, 0x1ff, PT ;  /* 0x000001ff0500780c */ /* 0x044fe40003f04070 */
[C---:B------:R-:W-:Y:S01]  /*00b0*/  ISETP.GT.U32.AND P2, PT, R5.reuse, 0xff, PT ;  /* 0x000000ff0500780c */ /* 0x040fe20003f44070 */
[C---:B------:R-:W-:Y:S01]  /*00c0*/  IMAD.IADD R7, R4.reuse, 0x1, R5 ;  /* 0x0000000104077824 */ /* 0x040fe200078e0205 */
[C---:B------:R-:W-:Y:S02]  /*00d0*/  ISETP.GT.U32.AND P3, PT, R5.reuse, 0x7f, PT ;  /* 0x0000007f0500780c */ /* 0x040fe40003f64070 */
[----:B------:R-:W-:Y:S02]  /*00e0*/  ISETP.GT.U32.AND P1, PT, R5, 0x3f, PT ;  /* 0x0000003f0500780c */ /* 0x000fe40003f24070 */
[----:B-1----:R-:W-:Y:S02]  /*00f0*/  ISETP.GE.U32.AND P5, PT, R7, UR6, PT ;  /* 0x0000000607007c0c */ /* 0x002fe4000bfa6070 */
[----:B----4-:R-:W-:-:S02]  /*0100*/  LEA R2, P6, R4, R8, 0x2 ;  /* 0x0000000804027211 */ /* 0x010fc400078c10ff */
[----:B------:R-:W-:Y:S02]  /*0110*/  ISETP.GT.U32.AND P4, PT, R5, 0x1f, PT ;  /* 0x0000001f0500780c */ /* 0x000fe40003f84070 */
[C---:B------:R-:W-:Y:S02]  /*0120*/  ISETP.LT.U32.OR P0, PT, R6.reuse, 0x400, P0 ;  /* 0x000004000600780c */ /* 0x040fe40000701470 */
[C---:B------:R-:W-:Y:S02]  /*0130*/  ISETP.LT.U32.OR P2, PT, R6.reuse, 0x200, P2 ;  /* 0x000002000600780c */ /* 0x040fe40001741470 */
[C---:B------:R-:W-:Y:S02]  /*0140*/  ISETP.LT.U32.OR P3, PT, R6.reuse, 0x100, P3 ;  /* 0x000001000600780c */ /* 0x040fe40001f61470 */
[----:B------:R-:W-:Y:S02]  /*0150*/  ISETP.LT.U32.OR P1, PT, R6, 0x80, P1 ;  /* 0x000000800600780c */ /* 0x000fe40000f21470 */
[----:B------:R-:W-:Y:S01]  /*0160*/  LEA.HI.X R3, R4, R9, RZ, 0x2, P6 ;  /* 0x0000000904037211 */ /* 0x000fe200030f14ff */
[----:B---3--:R-:W-:Y:S10]  /*0170*/  @P5 BRA `(.L_x_15) ;  /* 0x0000000000505947 */ /* 0x008ff40003800000 */
[----:B------:R-:W0:Y:S01]  /*0180*/  LDC.64 R12, c[0x0][0x380] ;  /* 0x0000e000ff0c7b82 */ /* 0x000e220000000a00 */
[----:B------:R-:W-:Y:S01]  /*0190*/  IMAD.IADD R9, R7, 0x1, R6 ;  /* 0x0000000107097824 */ /* 0x000fe200078e0206 */
[----:B------:R-:W-:-:S03]  /*01a0*/  CS2R R14, SRZ ;  /* 0x00000000000e7805 */ /* 0x000fc6000001ff00 */
[C---:B------:R-:W-:Y:S01]  /*01b0*/  IMAD.IADD R11, R9.reuse, 0x1, R6 ;  /* 0x00000001090b7824 */ /* 0x040fe200078e0206 */
[----:B------:R-:W-:-:S04]  /*01c0*/  ISETP.GE.U32.AND P6, PT, R9, UR6, PT ;  /* 0x0000000609007c0c */ /* 0x000fc8000bfc6070 */
[C---:B------:R-:W-:Y:S02]  /*01d0*/  ISETP.GE.U32.AND P5, PT, R11.reuse, UR6, PT ;  /* 0x000000060b007c0c */ /* 0x040fe4000bfa6070 */
[----:B------:R-:W-:-:S07]  /*01e0*/  IADD3 R17, PT, PT, R11, R6, RZ ;  /* 0x000000060b117210 */ /* 0x000fce0007ffe0ff */
[----:B0-----:R-:W-:-:S05]  /*01f0*/  @!P6 IMAD.WIDE.U32 R8, R9, 0x4, R12 ;  /* 0x000000040908e825 */ /* 0x001fca00078e000c */
[----:B------:R-:W2:Y:S01]  /*0200*/  @!P6 LDG.E R15, desc[UR4][R8.64] ;  /* 0x00000004080fe981 */ /* 0x000ea2000c1e1900 */
[----:B------:R-:W-:Y:S01]  /*0210*/  ISETP.GE.U32.AND P6, PT, R17, UR6, PT ;  /* 0x0000000611007c0c */ /* 0x000fe2000bfc6070 */
[----:B------:R-:W-:-:S04]  /*0220*/  @!P5 IMAD.WIDE.U32 R10, R11, 0x4, R12 ;  /* 0x000000040b0ad825 */ /* 0x000fc800078e000c */
[--C-:B------:R-:W-:Y:S01]  /*0230*/  IMAD.WIDE.U32 R6, R7, 0x4, R12.reuse ;  /* 0x0000000407067825 */ /* 0x100fe200078e000c */
[----:B------:R-:W2:Y:S03]  /*0240*/  @!P5 LDG.E R14, desc[UR4][R10.64] ;  /* 0x000000040a0ed981 */ /* 0x000ea6000c1e1900 */
[----:B------:R-:W-:Y:S01]  /*0250*/  IMAD.MOV.U32 R16, RZ, RZ, RZ ;  /* 0x000000ffff107224 */ /* 0x000fe200078e00ff */
[----:B------:R-:W2:Y:S03]  /*0260*/  LDG.E R4, desc[UR4][R6.64] ;  /* 0x0000000406047981 */ /* 0x000ea6000c1e1900 */
[----:B------:R-:W-:-:S05]  /*0270*/  @!P6 IMAD.WIDE.U32 R12, R17, 0x4, R12 ;  /* 0x00000004110ce825 */ /* 0x000fca00078e000c */
[----:B------:R-:W3:Y:S01]  /*0280*/  @!P6 LDG.E R16, desc[UR4][R12.64] ;  /* 0x000000040c10e981 */ /* 0x000ee2000c1e1900 */
[----:B--2---:R-:W-:-:S05]  /*0290*/  IADD3 R15, PT, PT, R14, R15, R4 ;  /* 0x0000000f0e0f7210 */ /* 0x004fca0007ffe004 */
[----:B---3--:R-:W-:-:S05]  /*02a0*/  IMAD.IADD R15, R15, 0x1, R16 ;  /* 0x000000010f0f7824 */ /* 0x008fca00078e0210 */
[----:B------:R0:W-:Y:S02]  /*02b0*/  STG.E desc[UR4][R6.64], R15 ;  /* 0x0000000f06007986 */ /* 0x0001e4000c101904 */
.L_x_15:
[----:B------:R-:W-:Y:S05]  /*02c0*/  BSYNC.RECONVERGENT B0 ;  /* 0x0000000000007941 */ /* 0x000fea0003800200 */
.L_x_14:
[----:B------:R-:W-:Y:S01]  /*02d0*/  BAR.SYNC.DEFER_BLOCKING 0x0 ;  /* 0x0000000000007b1d */ /* 0x000fe20000010000 */
[----:B0-----:R-:W-:-:S05]  /*02e0*/  IMAD.WIDE.U32 R6, R5, 0x4, R2 ;  /* 0x0000000405067825 */ /* 0x001fca00078e0002 */
[----:B------:R-:W-:Y:S04]  /*02f0*/  BSSY.RECONVERGENT B0, `(.L_x_16) ;  /* 0x0000006000007945 */ /* 0x000fe80003800200 */
[----:B------:R-:W-:Y:S05]  /*0300*/  @P0 BRA `(.L_x_17) ;  /* 0x0000000000100947 */ /* 0x000fea0003800000 */
[----:B------:R-:W2:Y:S04]  /*0310*/  LDG.E R4, desc[UR4][R6.64+0x800] ;  /* 0x0008000406047981 */ /* 0x000ea8000c1e1900 */
[----:B------:R-:W2:Y:S02]  /*0320*/  LDG.E R9, desc[UR4][R6.64] ;  /* 0x0000000406097981 */ /* 0x000ea4000c1e1900 */
[----:B--2---:R-:W-:-:S05]  /*0330*/  IMAD.IADD R9, R4, 0x1, R9 ;  /* 0x0000000104097824 */ /* 0x004fca00078e0209 */
[----:B------:R0:W-:Y:S02]  /*0340*/  STG.E desc[UR4][R6.64], R9 ;  /* 0x0000000906007986 */ /* 0x0001e4000c101904 */
.L_x_17:
[----:B------:R-:W-:Y:S05]  /*0350*/  BSYNC.RECONVERGENT B0 ;  /* 0x0000000000007941 */ /* 0x000fea0003800200 */
.L_x_16:
[----:B------:R-:W-:Y:S06]  /*0360*/  BAR.SYNC.DEFER_BLOCKING 0x0 ;  /* 0x0000000000007b1d */ /* 0x000fec0000010000 */
[----:B------:R-:W-:Y:S04]  /*0370*/  BSSY.RECONVERGENT B0, `(.L_x_18) ;  /* 0x0000006000007945 */ /* 0x000fe80003800200 */
[----:B------:R-:W-:Y:S05]  /*0380*/  @P2 BRA `(.L_x_19) ;  /* 0x0000000000102947 */ /* 0x000fea0003800000 */
[----:B------:R-:W2:Y:S04]  /*0390*/  LDG.E R4, desc[UR4][R6.64+0x400] ;  /* 0x0004000406047981 */ /* 0x000ea8000c1e1900 */
[----:B0-----:R-:W2:Y:S02]  /*03a0*/  LDG.E R9, desc[UR4][R6.64] ;  /* 0x0000000406097981 */ /* 0x001ea4000c1e1900 */
[----:B--2---:R-:W-:-:S05]  /*03b0*/  IADD3 R9, PT, PT, R4, R9, RZ ;  /* 0x0000000904097210 */ /* 0x004fca0007ffe0ff */
[----:B------:R1:W-:Y:S02]  /*03c0*/  STG.E desc[UR4][R6.64], R9 ;  /* 0x0000000906007986 */ /* 0x0003e4000c101904 */
.L_x_19:
[----:B------:R-:W-:Y:S05]  /*03d0*/  BSYNC.RECONVERGENT B0 ;  /* 0x0000000000007941 */ /* 0x000fea0003800200 */
.L_x_18:
[----:B------:R-:W-:Y:S06]  /*03e0*/  BAR.SYNC.DEFER_BLOCKING 0x0 ;  /* 0x0000000000007b1d */ /* 0x000fec0000010000 */
[----:B------:R-:W-:Y:S04]  /*03f0*/  BSSY.RECONVERGENT B0, `(.L_x_20) ;  /* 0x0000006000007945 */ /* 0x000fe80003800200 */
[----:B------:R-:W-:Y:S05]  /*0400*/  @P3 BRA `(.L_x_21) ;  /* 0x0000000000103947 */ /* 0x000fea0003800000 */
[----:B------:R-:W2:Y:S04]  /*0410*/  LDG.E R4, desc[UR4][R6.64+0x200] ;  /* 0x0002000406047981 */ /* 0x000ea8000c1e1900 */
[----:B01----:R-:W2:Y:S02]  /*0420*/  LDG.E R9, desc[UR4][R6.64] ;  /* 0x0000000406097981 */ /* 0x003ea4000c1e1900 */
[----:B--2---:R-:W-:-:S05]  /*0430*/  IMAD.IADD R9, R4, 0x1, R9 ;  /* 0x0000000104097824 */ /* 0x004fca00078e0209 */
[----:B------:R2:W-:Y:S02]  /*0440*/  STG.E desc[UR4][R6.64], R9 ;  /* 0x0000000906007986 */ /* 0x0005e4000c101904 */
.L_x_21:
[----:B------:R-:W-:Y:S05]  /*0450*/  BSYNC.RECONVERGENT B0 ;  /* 0x0000000000007941 */ /* 0x000fea0003800200 */
.L_x_20:
[----:B------:R-:W-:Y:S06]  /*0460*/  BAR.SYNC.DEFER_BLOCKING 0x0 ;  /* 0x0000000000007b1d */ /* 0x000fec0000010000 */
[----:B------:R-:W-:Y:S04]  /*0470*/  BSSY.RECONVERGENT B0, `(.L_x_22) ;  /* 0x0000006000007945 */ /* 0x000fe80003800200 */
[----:B------:R-:W-:Y:S05]  /*0480*/  @P1 BRA `(.L_x_23) ;  /* 0x0000000000101947 */ /* 0x000fea0003800000 */
[----:B------:R-:W3:Y:S04]  /*0490*/  LDG.E R4, desc[UR4][R6.64+0x100] ;  /* 0x0001000406047981 */ /* 0x000ee8000c1e1900 */
[----:B012---:R-:W3:Y:S02]  /*04a0*/  LDG.E R9, desc[UR4][R6.64] ;  /* 0x0000000406097981 */ /* 0x007ee4000c1e1900 */
[----:B---3--:R-:W-:-:S05]  /*04b0*/  IMAD.IADD R9, R4, 0x1, R9 ;  /* 0x0000000104097824 */ /* 0x008fca00078e0209 */
[----:B------:R3:W-:Y:S02]  /*04c0*/  STG.E desc[UR4][R6.64], R9 ;  /* 0x0000000906007986 */ /* 0x0007e4000c101904 */
.L_x_23:
[----:B------:R-:W-:Y:S05]  /*04d0*/  BSYNC.RECONVERGENT B0 ;  /* 0x0000000000007941 */ /* 0x000fea0003800200 */
.L_x_22:
[----:B------:R-:W-:Y:S06]  /*04e0*/  BAR.SYNC.DEFER_BLOCKING 0x0 ;  /* 0x0000000000007b1d */ /* 0x000fec0000010000 */
[----:B------:R-:W-:Y:S05]  /*04f0*/  @P4 EXIT ;  /* 0x000000000000494d */ /* 0x000fea0003800000 */
[----:B------:R-:W4:Y:S04]  /*0500*/  LDG.E.STRONG.SYS R4, desc[UR4][R6.64+0x80] ;  /* 0x0000800406047981 */ /* 0x000f28000c1f5900 */
[----:B0123--:R-:W4:Y:S02]  /*0510*/  LDG.E.STRONG.SYS R9, desc[UR4][R6.64] ;  /* 0x0000000406097981 */ /* 0x00ff24000c1f5900 */
[----:B----4-:R-:W-:-:S05]  /*0520*/  IMAD.IADD R9, R4, 0x1, R9 ;  /* 0x0000000104097824 */ /* 0x010fca00078e0209 */
[----:B------:R0:W-:Y:S04]  /*0530*/  STG.E.STRONG.SYS desc[UR4][R6.64], R9 ;  /* 0x0000000906007986 */ /* 0x0001e8000c115904 */
[----:B------:R-:W2:Y:S04]  /*0540*/  LDG.E.STRONG.SYS R4, desc[UR4][R6.64+0x40] ;  /* 0x0000400406047981 */ /* 0x000ea8000c1f5900 */
[----:B------:R-:W2:Y:S02]  /*0550*/  LDG.E.STRONG.SYS R11, desc[UR4][R6.64] ;  /* 0x00000004060b7981 */ /* 0x000ea4000c1f5900 */
[----:B--2---:R-:W-:-:S05]  /*0560*/  IADD3 R11, PT, PT, R4, R11, RZ ;  /* 0x0000000b040b7210 */ /* 0x004fca0007ffe0ff */
[----:B------:R1:W-:Y:S04]  /*0570*/  STG.E.STRONG.SYS desc[UR4][R6.64], R11 ;  /* 0x0000000b06007986 */ /* 0x0003e8000c115904 */
[----:B------:R-:W2:Y:S04]  /*0580*/  LDG.E.STRONG.SYS R4, desc[UR4][R6.64+0x20] ;  /* 0x0000200406047981 */ /* 0x000ea8000c1f5900 */
[----:B------:R-:W2:Y:S02]  /*0590*/  LDG.E.STRONG.SYS R13, desc[UR4][R6.64] ;  /* 0x00000004060d7981 */ /* 0x000ea4000c1f5900 */
[----:B--2---:R-:W-:-:S05]  /*05a0*/  IMAD.IADD R13, R4, 0x1, R13 ;  /* 0x00000001040d7824 */ /* 0x004fca00078e020d */
[----:B------:R2:W-:Y:S04]  /*05b0*/  STG.E.STRONG.SYS desc[UR4][R6.64], R13 ;  /* 0x0000000d06007986 */ /* 0x0005e8000c115904 */
[----:B------:R-:W3:Y:S04]  /*05c0*/  LDG.E.STRONG.SYS R4, desc[UR4][R6.64+0x10] ;  /* 0x0000100406047981 */ /* 0x000ee8000c1f5900 */
[----:B------:R-:W3:Y:S02]  /*05d0*/  LDG.E.STRONG.SYS R15, desc[UR4][R6.64] ;  /* 0x00000004060f7981 */ /* 0x000ee4000c1f5900 */
[----:B---3--:R-:W-:-:S05]  /*05e0*/  IMAD.IADD R15, R4, 0x1, R15 ;  /* 0x00000001040f7824 */ /* 0x008fca00078e020f */
[----:B------:R2:W-:Y:S04]  /*05f0*/  STG.E.STRONG.SYS desc[UR4][R6.64], R15 ;  /* 0x0000000f06007986 */ /* 0x0005e8000c115904 */
[----:B------:R-:W3:Y:S04]  /*0600*/  LDG.E.STRONG.SYS R4, desc[UR4][R6.64+0x8] ;  /* 0x0000080406047981 */ /* 0x000ee8000c1f5900 */
[----:B0-----:R-:W3:Y:S02]  /*0610*/  LDG.E.STRONG.SYS R9, desc[UR4][R6.64] ;  /* 0x0000000406097981 */ /* 0x001ee4000c1f5900 */
[----:B---3--:R-:W-:-:S05]  /*0620*/  IADD3 R9, PT, PT, R4, R9, RZ ;  /* 0x0000000904097210 */ /* 0x008fca0007ffe0ff */
[----:B------:R2:W-:Y:S04]  /*0630*/  STG.E.STRONG.SYS desc[UR4][R6.64], R9 ;  /* 0x0000000906007986 */ /* 0x0005e8000c115904 */
[----:B------:R-:W3:Y:S04]  /*0640*/  LDG.E.STRONG.SYS R4, desc[UR4][R6.64+0x4] ;  /* 0x0000040406047981 */ /* 0x000ee8000c1f5900 */
[----:B-1----:R-:W3:Y:S01]  /*0650*/  LDG.E.STRONG.SYS R11, desc[UR4][R6.64] ;  /* 0x00000004060b7981 */ /* 0x002ee2000c1f5900 */
[----:B------:R-:W-:Y:S01]  /*0660*/  ISETP.NE.AND P0, PT, R5, RZ, PT ;  /* 0x000000ff0500720c */ /* 0x000fe20003f05270 */
[----:B---3--:R-:W-:-:S05]  /*0670*/  IMAD.IADD R11, R4, 0x1, R11 ;  /* 0x00000001040b7824 */ /* 0x008fca00078e020b */
[----:B------:R2:W-:Y:S07]  /*0680*/  STG.E.STRONG.SYS desc[UR4][R6.64], R11 ;  /* 0x0000000b06007986 */ /* 0x0005ee000c115904 */
[----:B------:R-:W-:Y:S05]  /*0690*/  @P0 EXIT ;  /* 0x000000000000094d */ /* 0x000fea0003800000 */
[----:B------:R-:W3:Y:S01]  /*06a0*/  LDG.E R3, desc[UR4][R2.64] ;  /* 0x0000000402037981 */ /* 0x000ee2000c1e1900 */
[----:B------:R-:W0:Y:S02]  /*06b0*/  LDC.64 R4, c[0x0][0x388] ;  /* 0x0000e200ff047b82 */ /* 0x000e240000000a00 */
[----:B0-----:R-:W-:-:S05]  /*06c0*/  IMAD.WIDE.U32 R4, R0, 0x4, R4 ;  /* 0x0000000400047825 */ /* 0x001fca00078e0004 */
[----:B---3--:R-:W-:Y:S01]  /*06d0*/  STG.E desc[UR4][R4.64], R3 ;  /* 0x0000000304007986 */ /* 0x008fe2000c101904 */
[----:B------:R-:W-:Y:S05]  /*06e0*/  EXIT ;  /* 0x000000000000794d */ /* 0x000fea0003800000 */
.L_x_24:
        /* <DEDUP_REMOVED lines=9> */
.L_x_40:


//--------------------- .text._Z13reduceSmemDynPiS_j --------------------------
	.section	.text._Z13reduceSmemDynPiS_j,"ax",@progbits
	.align	128
        .global         _Z13reduceSmemDynPiS_j
        .type           _Z13reduceSmemDynPiS_j,@function
        .size           _Z13reduceSmemDynPiS_j,(.L_x_41 - _Z13reduceSmemDynPiS_j)
        .other          _Z13reduceSmemDynPiS_j,@"STO_CUDA_ENTRY STV_DEFAULT"
_Z13reduceSmemDynPiS_j:
.text._Z13reduceSmemDynPiS_j:
[----:B------:R-:W-:Y:S01]  /*0000*/  LDC R1, c[0x0][0x37c] ;  /* 0x0000df00ff017b82 */ /* 0x000fe20000000800 */
[----:B------:R-:W0:Y:S07]  /*0010*/  S2R R0, SR_CTAID.X ;  /* 0x0000000000007919 */ /* 0x000e2e0000002500 */
[----:B------:R-:W0:Y:S01]  /*0020*/  LDC R9, c[0x0][0x360] ;  /* 0x0000d800ff097b82 */ /* 0x000e220000000800 */
[----:B------:R-:W1:Y:S01]  /*0030*/  LDCU.64 UR4, c[0x0][0x380] ;  /* 0x00007000ff0477ac */ /* 0x000e620008000a00 */
[----:B------:R-:W2:Y:S01]  /*0040*/  S2R R2, SR_TID.X ;  /* 0x0000000000027919 */ /* 0x000ea20000002100 */
[----:B------:R-:W3:Y:S01]  /*0050*/  LDCU.64 UR6, c[0x0][0x358] ;  /* 0x00006b00ff0677ac */ /* 0x000ee20008000a00 */
[----:B0-----:R-:W-:-:S05]  /*0060*/  IMAD R3, R0, R9, RZ ;  /* 0x0000000900037224 */ /* 0x001fca00078e02ff */
[----:B--2---:R-:W-:-:S05]  /*0070*/  IADD3 R3, P0, PT, R3, R2, RZ ;  /* 0x0000000203037210 */ /* 0x004fca0007f1e0ff */
[----:B------:R-:W-:Y:S01]  /*0080*/  IMAD.X R6, RZ, RZ, RZ, P0 ;  /* 0x000000ffff067224 */ /* 0x000fe200000e06ff */
[----:B-1----:R-:W-:-:S04]  /*0090*/  LEA R4, P0, R3, UR4, 0x2 ;  /* 0x0000000403047c11 */ /* 0x002fc8000f8010ff */
[----:B------:R-:W-:-:S05]  /*00a0*/  LEA.HI.X R5, R3, UR5, R6, 0x2, P0 ;  /* 0x0000000503057c11 */ /* 0x000fca00080f1406 */
[----:B---3--:R-:W2:Y:S01]  /*00b0*/  LDG.E R4, desc[UR6][R4.64] ;  /* 0x0000000604047981 */ /* 0x008ea2000c1e1900 */
[----:B------:R-:W0:Y:S01]  /*00c0*/  S2UR UR5, SR_CgaCtaId ;  /* 0x00000000000579c3 */ /* 0x000e220000008800 */
[----:B------:R-:W-:Y:S01]  /*00d0*/  UMOV UR4, 0x400 ;  /* 0x0000040000047882 */ /* 0x000fe20000000000 */
[C---:B------:R-:W-:Y:S02]  /*00e0*/  ISETP.GT.U32.AND P1, PT, R2.reuse, 0x1ff, PT ;  /* 0x000001ff0200780c */ /* 0x040fe40003f24070 */
[----:B------:R-:W-:Y:S02]  /*00f0*/  ISETP.GT.U32.AND P0, PT, R2, 0xff, PT ;  /* 0x000000ff0200780c */ /* 0x000fe40003f04070 */
[C---:B------:R-:W-:Y:S02]  /*0100*/  ISETP.LT.U32.OR P1, PT, R9.reuse, 0x400, P1 ;  /* 0x000004000900780c */ /* 0x040fe40000f21470 */
[----:B------:R-:W-:Y:S01]  /*0110*/  ISETP.LT.U32.OR P0, PT, R9, 0x200, P0 ;  /* 0x000002000900780c */ /* 0x000fe20000701470 */
[----:B0-----:R-:W-:-:S06]  /*0120*/  ULEA UR4, UR5, UR4, 0x18 ;  /* 0x0000000405047291 */ /* 0x001fcc000f8ec0ff */
[----:B------:R-:W-:-:S05]  /*0130*/  LEA R3, R2, UR4, 0x2 ;  /* 0x0000000402037c11 */ /* 0x000fca000f8e10ff */
[----:B--2---:R-:W-:Y:S01]  /*0140*/  STS [R3], R4 ;  /* 0x0000000403007388 */ /* 0x004fe20000000800 */
        /* <DEDUP_REMOVED lines=27> */
[----:B------:R-:W-:Y:S01]  /*0300*/  LDS R4, [R3+0x80] ;  /* 0x0000800003047984 */ /* 0x000fe20000000800 */
[----:B------:R-:W-:-:S03]  /*0310*/  ISETP.NE.AND P0, PT, R2, RZ, PT ;  /* 0x000000ff0200720c */ /* 0x000fc60003f05270 */
[----:B------:R-:W1:Y:S02]  /*0320*/  LDS R5, [R3] ;  /* 0x0000000003057984 */ /* 0x000e640000000800 */
[----:B-1----:R-:W-:-:S05]  /*0330*/  IMAD.IADD R4, R4, 0x1, R5 ;  /* 0x0000000104047824 */ /* 0x002fca00078e0205 */
[----:B------:R-:W-:Y:S04]  /*0340*/  STS [R3], R4 ;  /* 0x0000000403007388 */ /* 0x000fe80000000800 */
[----:B------:R-:W-:Y:S04]  /*0350*/  LDS R5, [R3+0x40] ;  /* 0x0000400003057984 */ /* 0x000fe80000000800 */
[----:B0-----:R-:W0:Y:S02]  /*0360*/  LDS R6, [R3] ;  /* 0x0000000003067984 */ /* 0x001e240000000800 */
        /* <DEDUP_REMOVED lines=17> */
[----:B------:R0:W-:Y:S01]  /*0480*/  STS [R3], R6 ;  /* 0x0000000603007388 */ /* 0x0001e20000000800 */
[----:B------:R-:W-:Y:S05]  /*0490*/  @P0 EXIT ;  /* 0x000000000000094d */ /* 0x000fea0003800000 */
[----:B------:R-:W1:Y:S01]  /*04a0*/  LDS R5, [UR4] ;  /* 0x00000004ff057984 */ /* 0x000e620008000800 */
[----:B0-----:R-:W0:Y:S02]  /*04b0*/  LDC.64 R2, c[0x0][0x388] ;  /* 0x0000e200ff027b82 */ /* 0x001e240000000a00 */
[----:B0-----:R-:W-:-:S05]  /*04c0*/  IMAD.WIDE.U32 R2, R0, 0x4, R2 ;  /* 0x0000000400027825 */ /* 0x001fca00078e0002 */
[----:B-1----:R-:W-:Y:S01]  /*04d0*/  STG.E desc[UR6][R2.64], R5 ;  /* 0x0000000502007986 */ /* 0x002fe2000c101906 */
[----:B------:R-:W-:Y:S05]  /*04e0*/  EXIT ;  /* 0x000000000000794d */ /* 0x000fea0003800000 */
.L_x_25:
        /* <DEDUP_REMOVED lines=9> */
.L_x_41:


//--------------------- .text._Z10reduceSmemPiS_j --------------------------
	.section	.text._Z10reduceSmemPiS_j,"ax",@progbits
	.align	128
        .global         _Z10reduceSmemPiS_j
        .type           _Z10reduceSmemPiS_j,@function
        .size           _Z10reduceSmemPiS_j,(.L_x_42 - _Z10reduceSmemPiS_j)
        .other          _Z10reduceSmemPiS_j,@"STO_CUDA_ENTRY STV_DEFAULT"
_Z10reduceSmemPiS_j:
.text._Z10reduceSmemPiS_j:
[----:B------:R-:W-:Y:S01]  /*0000*/  LDC R1, c[0x0][0x37c] ;  /* 0x0000df00ff017b82 */ /* 0x000fe20000000800 */
[----:B------:R-:W0:Y:S07]  /*0010*/  S2R R0, SR_CTAID.X ;  /* 0x0000000000007919 */ /* 0x000e2e0000002500 */
[----:B------:R-:W0:Y:S01]  /*0020*/  LDC R9, c[0x0][0x360] ;  /* 0x0000d800ff097b82 */ /* 0x000e220000000800 */
[----:B------:R-:W1:Y:S01]  /*0030*/  LDCU UR4, c[0x0][0x390] ;  /* 0x00007200ff0477ac */ /* 0x000e620008000800 */
[----:B------:R-:W2:Y:S01]  /*0040*/  S2R R2, SR_TID.X ;  /* 0x0000000000027919 */ /* 0x000ea20000002100 */
[----:B0-----:R-:W-:-:S04]  /*0050*/  IMAD R3, R0, R9, RZ ;  /* 0x0000000900037224 */ /* 0x001fc800078e02ff */
[----:B--2---:R-:W-:-:S05]  /*0060*/  IMAD.IADD R4, R3, 0x1, R2 ;  /* 0x0000000103047824 */ /* 0x004fca00078e0202 */
[----:B-1----:R-:W-:-:S13]  /*0070*/  ISETP.GE.U32.AND P0, PT, R4, UR4, PT ;  /* 0x0000000404007c0c */ /* 0x002fda000bf06070 */
        /* <DEDUP_REMOVED lines=75> */
.L_x_26:
        /* <DEDUP_REMOVED lines=13> */
.L_x_42:


//--------------------- .text._Z10reduceGmemPiS_j --------------------------
	.section	.text._Z10reduceGmemPiS_j,"ax",@progbits
	.align	128
        .global         _Z10reduceGmemPiS_j
        .type           _Z10reduceGmemPiS_j,@function
        .size           _Z10reduceGmemPiS_j,(.L_x_43 - _Z10reduceGmemPiS_j)
        .other          _Z10reduceGmemPiS_j,@"STO_CUDA_ENTRY STV_DEFAULT"
_Z10reduceGmemPiS_j:
.text._Z10reduceGmemPiS_j:
[----:B------:R-:W-:Y:S01]  /*0000*/  LDC R1, c[0x0][0x37c] ;  /* 0x0000df00ff017b82 */ /* 0x000fe20000000800 */
[----:B------:R-:W0:Y:S07]  /*0010*/  S2R R0, SR_CTAID.X ;  /* 0x0000000000007919 */ /* 0x000e2e0000002500 */
[----:B------:R-:W0:Y:S01]  /*0020*/  LDC R5, c[0x0][0x360] ;  /* 0x0000d800ff057b82 */ /* 0x000e220000000800 */
[----:B------:R-:W1:Y:S01]  /*0030*/  LDCU UR4, c[0x0][0x390] ;  /* 0x00007200ff0477ac */ /* 0x000e620008000800 */
[----:B------:R-:W2:Y:S06]  /*0040*/  S2R R7, SR_TID.X ;  /* 0x0000000000077919 */ /* 0x000eac0000002100 */
[----:B------:R-:W3:Y:S01]  /*0050*/  LDC.64 R2, c[0x0][0x380] ;  /* 0x0000e000ff027b82 */ /* 0x000ee20000000a00 */
[----:B0-----:R-:W-:-:S04]  /*0060*/  IMAD R4, R0, R5, RZ ;  /* 0x0000000500047224 */ /* 0x001fc800078e02ff */
[----:B--2---:R-:W-:-:S05]  /*0070*/  IMAD.IADD R6, R4, 0x1, R7 ;  /* 0x0000000104067824 */ /* 0x004fca00078e0207 */
[----:B-1----:R-:W-:-:S13]  /*0080*/  ISETP.GE.U32.AND P0, PT, R6, UR4, PT ;  /* 0x0000000406007c0c */ /* 0x002fda000bf06070 */
[----:B---3--:R-:W-:Y:S05]  /*0090*/  @P0 EXIT ;  /* 0x000000000000094d */ /* 0x008fea0003800000 */
[C---:B------:R-:W-:Y:S01]  /*00a0*/  ISETP.GT.U32.AND P2, PT, R7.reuse, 0x1ff, PT ;  /* 0x000001ff0700780c */ /* 0x040fe20003f44070 */
[----:B------:R-:W-:Y:S01]  /*00b0*/  IMAD.WIDE.U32 R2, R4, 0x4, R2 ;  /* 0x0000000404027825 */ /* 0x000fe200078e0002 */
[----:B------:R-:W-:Y:S01]  /*00c0*/  ISETP.GT.U32.AND P3, PT, R7, 0xff, PT ;  /* 0x000000ff0700780c */ /* 0x000fe20003f64070 */
[----:B------:R-:W0:Y:S01]  /*00d0*/  LDCU.64 UR4, c[0x0][0x358] ;  /* 0x00006b00ff0477ac */ /* 0x000e220008000a00 */
[----:B------:R-:W-:Y:S01]  /*00e0*/  ISETP.LT.U32.OR P2, PT, R5, 0x400, P2 ;  /* 0x000004000500780c */ /* 0x000fe20001741470 */
[----:B------:R-:W-:Y:S01]  /*00f0*/  BSSY.RECONVERGENT B0, `(.L_x_27) ;  /* 0x000000d000007945 */ /* 0x000fe20003800200 */
[C---:B------:R-:W-:Y:S02]  /*0100*/  ISETP.GT.U32.AND P1, PT, R7.reuse, 0x7f, PT ;  /* 0x0000007f0700780c */ /* 0x040fe40003f24070 */
[----:B------:R-:W-:Y:S02]  /*0110*/  ISETP.GT.U32.AND P0, PT, R7, 0x3f, PT ;  /* 0x0000003f0700780c */ /* 0x000fe40003f04070 */
[----:B------:R-:W-:-:S02]  /*0120*/  ISETP.LT.U32.OR P3, PT, R5, 0x200, P3 ;  /* 0x000002000500780c */ /* 0x000fc40001f61470 */
[C---:B------:R-:W-:Y:S02]  /*0130*/  ISETP.LT.U32.OR P1, PT, R5.reuse, 0x100, P1 ;  /* 0x000001000500780c */ /* 0x040fe40000f21470 */
[----:B------:R-:W-:Y:S01]  /*0140*/  ISETP.LT.U32.OR P0, PT, R5, 0x80, P0 ;  /* 0x000000800500780c */ /* 0x000fe20000701470 */
[C---:B------:R-:W-:Y:S01]  /*0150*/  IMAD.WIDE.U32 R4, R7.reuse, 0x4, R2 ;  /* 0x0000000407047825 */ /* 0x040fe200078e0002 */
[----:B------:R-:W-:Y:S01]  /*0160*/  ISETP.GT.U32.AND P4, PT, R7, 0x1f, PT ;  /* 0x0000001f0700780c */ /* 0x000fe20003f84070 */
[----:B------:R-:W-:-:S12]  /*0170*/  @P2 BRA `(.L_x_28) ;  /* 0x0000000000102947 */ /* 0x000fd80003800000 */
[----:B0-----:R-:W2:Y:S04]  /*0180*/  LDG.E R6, desc[UR4][R4.64+0x800] ;  /* 0x0008000404067981 */ /* 0x001ea8000c1e1900 */
[----:B------:R-:W2:Y:S02]  /*0190*/  LDG.E R9, desc[UR4][R4.64] ;  /* 0x0000000404097981 */ /* 0x000ea4000c1e1900 */
[----:B--2---:R-:W-:-:S05]  /*01a0*/  IMAD.IADD R9, R6, 0x1, R9 ;  /* 0x0000000106097824 */ /* 0x004fca00078e0209 */
[----:B------:R1:W-:Y:S02]  /*01b0*/  STG.E desc[UR4][R4.64], R9 ;  /* 0x0000000904007986 */ /* 0x0003e4000c101904 */
.L_x_28:
[----:B0-----:R-:W-:Y:S05]  /*01c0*/  BSYNC.RECONVERGENT B0 ;  /* 0x0000000000007941 */ /* 0x001fea0003800200 */
.L_x_27:
[----:B------:R-:W-:Y:S06]  /*01d0*/  BAR.SYNC.DEFER_BLOCKING 0x0 ;  /* 0x0000000000007b1d */ /* 0x000fec0000010000 */
[----:B------:R-:W-:Y:S04]  /*01e0*/  BSSY.RECONVERGENT B0, `(.L_x_29) ;  /* 0x0000006000007945 */ /* 0x000fe80003800200 */
[----:B------:R-:W-:Y:S05]  /*01f0*/  @P3 BRA `(.L_x_30) ;  /* 0x0000000000103947 */ /* 0x000fea0003800000 */
[----:B------:R-:W2:Y:S04]  /*0200*/  LDG.E R6, desc[UR4][R4.64+0x400] ;  /* 0x0004000404067981 */ /* 0x000ea8000c1e1900 */
[----:B-1----:R-:W2:Y:S02]  /*0210*/  LDG.E R9, desc[UR4][R4.64] ;  /* 0x0000000404097981 */ /* 0x002ea4000c1e1900 */
[----:B--2---:R-:W-:-:S05]  /*0220*/  IMAD.IADD R9, R6, 0x1, R9 ;  /* 0x0000000106097824 */ /* 0x004fca00078e0209 */
[----:B------:R0:W-:Y:S02]  /*0230*/  STG.E desc[UR4][R4.64], R9 ;  /* 0x0000000904007986 */ /* 0x0001e4000c101904 */
.L_x_30:
[----:B------:R-:W-:Y:S05]  /*0240*/  BSYNC.RECONVERGENT B0 ;  /* 0x0000000000007941 */ /* 0x000fea0003800200 */
.L_x_29:
[----:B------:R-:W-:Y:S06]  /*0250*/  BAR.SYNC.DEFER_BLOCKING 0x0 ;  /* 0x0000000000007b1d */ /* 0x000fec0000010000 */
[----:B------:R-:W-:Y:S04]  /*0260*/  BSSY.RECONVERGENT B0, `(.L_x_31) ;  /* 0x0000006000007945 */ /* 0x000fe80003800200 */
[----:B------:R-:W-:Y:S05]  /*0270*/  @P1 BRA `(.L_x_32) ;  /* 0x0000000000101947 */ /* 0x000fea0003800000 */
[----:B------:R-:W2:Y:S04]  /*0280*/  LDG.E R6, desc[UR4][R4.64+0x200] ;  /* 0x0002000404067981 */ /* 0x000ea8000c1e1900 */
[----:B01----:R-:W2:Y:S02]  /*0290*/  LDG.E R9, desc[UR4][R4.64] ;  /* 0x0000000404097981 */ /* 0x003ea4000c1e1900 */
[----:B--2---:R-:W-:-:S05]  /*02a0*/  IADD3 R9, PT, PT, R6, R9, RZ ;  /* 0x0000000906097210 */ /* 0x004fca0007ffe0ff */
[----:B------:R2:W-:Y:S02]  /*02b0*/  STG.E desc[UR4][R4.64], R9 ;  /* 0x0000000904007986 */ /* 0x0005e4000c101904 */
.L_x_32:
[----:B------:R-:W-:Y:S05]  /*02c0*/  BSYNC.RECONVERGENT B0 ;  /* 0x0000000000007941 */ /* 0x000fea0003800200 */
.L_x_31:
[----:B------:R-:W-:Y:S06]  /*02d0*/  BAR.SYNC.DEFER_BLOCKING 0x0 ;  /* 0x0000000000007b1d */ /* 0x000fec0000010000 */
[----:B------:R-:W-:Y:S04]  /*02e0*/  BSSY.RECONVERGENT B0, `(.L_x_33) ;  /* 0x0000006000007945 */ /* 0x000fe80003800200 */
[----:B------:R-:W-:Y:S05]  /*02f0*/  @P0 BRA `(.L_x_34) ;  /* 0x0000000000100947 */ /* 0x000fea0003800000 */
[----:B------:R-:W3:Y:S04]  /*0300*/  LDG.E R6, desc[UR4][R4.64+0x100] ;  /* 0x0001000404067981 */ /* 0x000ee8000c1e1900 */
[----:B012---:R-:W3:Y:S02]  /*0310*/  LDG.E R9, desc[UR4][R4.64] ;  /* 0x0000000404097981 */ /* 0x007ee4000c1e1900 */
[----:B---3--:R-:W-:-:S05]  /*0320*/  IMAD.IADD R9, R6, 0x1, R9 ;  /* 0x0000000106097824 */ /* 0x008fca00078e0209 */
[----:B------:R3:W-:Y:S02]  /*0330*/  STG.E desc[UR4][R4.64], R9 ;  /* 0x0000000904007986 */ /* 0x0007e4000c101904 */
.L_x_34:
[----:B------:R-:W-:Y:S05]  /*0340*/  BSYNC.RECONVERGENT B0 ;  /* 0x0000000000007941 */ /* 0x000fea0003800200 */
.L_x_33:
        /* <DEDUP_REMOVED lines=29> */
[----:B--2---:R-:W0:Y:S02]  /*0520*/  LDC.64 R4, c[0x0][0x388] ;  /* 0x0000e200ff047b82 */ /* 0x004e240000000a00 */
[----:B0-----:R-:W-:-:S05]  /*0530*/  IMAD.WIDE.U32 R4, R0, 0x4, R4 ;  /* 0x0000000400047825 */ /* 0x001fca00078e0004 */
[----:B---3--:R-:W-:Y:S01]  /*0540*/  STG.E desc[UR4][R4.64], R3 ;  /* 0x0000000304007986 */ /* 0x008fe2000c101904 */
[----:B------:R-:W-:Y:S05]  /*0550*/  EXIT ;  /* 0x000000000000794d */ /* 0x000fea0003800000 */
.L_x_35:
        /* <DEDUP_REMOVED lines=10> */
.L_x_43:


//--------------------- .nv.shared._Z20reduceNeighboredSmemPiS_j --------------------------
	.section	.nv.shared._Z20reduceNeighboredSmemPiS_j,"aw",@nobits
	.sectionflags	@""
	.align	16
.nv.shared._Z20reduceNeighboredSmemPiS_j:
	.zero		1536


//--------------------- .nv.shared.reserved.0     --------------------------
	.section	.nv.shared.reserved.0,"aw",@nobits
	.weak		__nv_reservedSMEM_offset_0_alias
	.size		__nv_reservedSMEM_offset_0_alias, 0, 64
	.other		__nv_reservedSMEM_offset_0_alias,@"STO_CUDA_RESERVED_SHARED STV_DEFAULT"
__nv_reservedSMEM_offset_0_alias:
	.zero		0
	.zero		64


//--------------------- .nv.shared._Z20reduceNeighboredGmemPiS_j --------------------------
	.section	.nv.shared._Z20reduceNeighboredGmemPiS_j,"aw",@nobits
	.sectionflags	@""
	.align	16
	.zero		1024


//--------------------- .nv.shared._Z19reduceSmemUnrollDynPiS_j --------------------------
	.section	.nv.shared._Z19reduceSmemUnrollDynPiS_j,"aw",@nobits
	.sectionflags	@""
	.align	16
	.zero		1024


//--------------------- .nv.shared._Z16reduceSmemUnrollPiS_j --------------------------
	.section	.nv.shared._Z16reduceSmemUnrollPiS_j,"aw",@nobits
	.sectionflags	@""
	.align	16
.nv.shared._Z16reduceSmemUnrollPiS_j:
	.zero		1536


//--------------------- .nv.shared._Z16reduceGmemUnrollPiS_j --------------------------
	.section	.nv.shared._Z16reduceGmemUnrollPiS_j,"aw",@nobits
	.sectionflags	@""
	.align	16
	.zero		1024


//--------------------- .nv.shared._Z13reduceSmemDynPiS_j --------------------------
	.section	.nv.shared._Z13reduceSmemDynPiS_j,"aw",@nobits
	.sectionflags	@""
	.align	16
	.zero		1024


//--------------------- .nv.shared._Z10reduceSmemPiS_j --------------------------
	.section	.nv.shared._Z10reduceSmemPiS_j,"aw",@nobits
	.sectionflags	@""
	.align	16
.nv.shared._Z10reduceSmemPiS_j:
	.zero		1536


//--------------------- .nv.shared._Z10reduceGmemPiS_j --------------------------
	.section	.nv.shared._Z10reduceGmemPiS_j,"aw",@nobits
	.sectionflags	@""
	.align	16
	.zero		1024


//--------------------- .nv.constant0._Z20reduceNeighboredSmemPiS_j --------------------------
	.section	.nv.constant0._Z20reduceNeighboredSmemPiS_j,"a",@progbits
	.sectionflags	@""
	.align	4
.nv.constant0._Z20reduceNeighboredSmemPiS_j:
	.zero		916


//--------------------- .nv.constant0._Z20reduceNeighboredGmemPiS_j --------------------------
	.section	.nv.constant0._Z20reduceNeighboredGmemPiS_j,"a",@progbits
	.sectionflags	@""
	.align	4
.nv.constant0._Z20reduceNeighboredGmemPiS_j:
	.zero		916


//--------------------- .nv.constant0._Z19reduceSmemUnrollDynPiS_j --------------------------
	.section	.nv.constant0._Z19reduceSmemUnrollDynPiS_j,"a",@progbits
	.sectionflags	@""
	.align	4
.nv.constant0._Z19reduceSmemUnrollDynPiS_j:
	.zero		916


//--------------------- .nv.constant0._Z16reduceSmemUnrollPiS_j --------------------------
	.section	.nv.constant0._Z16reduceSmemUnrollPiS_j,"a",@progbits
	.sectionflags	@""
	.align	4
.nv.constant0._Z16reduceSmemUnrollPiS_j:
	.zero		916


//--------------------- .nv.constant0._Z16reduceGmemUnrollPiS_j --------------------------
	.section	.nv.constant0._Z16reduceGmemUnrollPiS_j,"a",@progbits
	.sectionflags	@""
	.align	4
.nv.constant0._Z16reduceGmemUnrollPiS_j:
	.zero		916


//--------------------- .nv.constant0._Z13reduceSmemDynPiS_j --------------------------
	.section	.nv.constant0._Z13reduceSmemDynPiS_j,"a",@progbits
	.sectionflags	@""
	.align	4
.nv.constant0._Z13reduceSmemDynPiS_j:
	.zero		916


//--------------------- .nv.constant0._Z10reduceSmemPiS_j --------------------------
	.section	.nv.constant0._Z10reduceSmemPiS_j,"a",@progbits
	.sectionflags	@""
	.align	4
.nv.constant0._Z10reduceSmemPiS_j:
	.zero		916


//--------------------- .nv.constant0._Z10reduceGmemPiS_j --------------------------
	.section	.nv.constant0._Z10reduceGmemPiS_j,"a",@progbits
	.sectionflags	@""
	.align	4
.nv.constant0._Z10reduceGmemPiS_j:
	.zero		916


//--------------------- SYMBOLS --------------------------

	.type		.nv.reservedSmem.offset0,@object
	.size		.nv.reservedSmem.offset0,0x4
	.type		.nv.reservedSmem.cap,@object
	.size		.nv.reservedSmem.cap,0x4
